	.target	sm_90a

	.elftype	@"ET_EXEC"


//--------------------- .note.nv.tkinfo           --------------------------
	.section	.note.nv.tkinfo,"",@"SHT_NOTE"
	.sectionflags	@"SHF_NOTE_NV_TKINFO"
	.tkinfo
        /*0018*/ 	.word	0x00000002
        /*0030*/ 	.string	""
        /*0030*/ 	.string	"ptxas"
        /*0030*/ 	.string	"Cuda compilation tools, release 13.0, V13.0.88"
        /*0030*/ 	.string	"Build cuda_13.0.r13.0/compiler.36424714_0"
        /*0030*/ 	.string	"-arch sm_90a -m 64 "



//--------------------- .note.nv.cuinfo           --------------------------
	.section	.note.nv.cuinfo,"",@"SHT_NOTE"
	.sectionflags	@"SHF_NOTE_NV_CUINFO"
        /*0018*/ 	.short	0x0002
        /*001a*/ 	.short	0x005a
        /*001c*/ 	.short	0x0082
	.zero		2


//--------------------- .nv.info                  --------------------------
	.section	.nv.info,"",@"SHT_CUDA_INFO"
	.align	4


	//----- nvinfo : EIATTR_REGCOUNT
	.align		4
        /*0000*/ 	.byte	0x04, 0x2f
        /*0002*/ 	.short	(.L_12 - .L_11)
	.align		4
.L_11:
        /*0004*/ 	.word	index@(_ZN7cutlass13device_kernelINS_4gemm6kernel13GemmUniversalIN4cute5tupleIJiiiiEEENS1_10collective13CollectiveMmaINS1_37MainloopSm90TmaGmmaWarpSpecializedFP8ILi18ENS5_IJNS4_1CILi8EEENSA_ILi1EEESC_EEENS1_32KernelTmaWarpSpecializedPingpongEEENS5_IJNSA_ILi64EEENSA_ILi128EEESG_EEENS_12float_e4m3_tENS5_IJlSC_lEEESJ_SK_NS4_8TiledMMAINS4_8MMA_AtomIJNS4_4SM904GMMA31MMA_64x128x32_F32E4M3E4M3_SS_TNILNSO_7ScaleInE1ELSQ_1EEEEEENS4_6LayoutINS5_IJSC_SC_SC_EEENS5_IJNSA_ILi0EEESV_SV_EEEEENS5_IJNS4_10UnderscoreESY_SY_EEEEENS4_13SM90_TMA_LOADENS4_14ComposedLayoutINS4_7SwizzleILi2ELi4ELi3EEENS4_18smem_ptr_flag_bitsILi8EEENST_INS5_IJSB_SG_EEENS5_IJSG_SC_EEEEEEEvNS4_8identityENS4_23SM90_TMA_LOAD_MULTICASTES1A_vS1B_EENS_8epilogue10collective6detail29Sm90TmaWarpSpecializedAdapterINS1F_15DefaultEpilogueISJ_SK_SK_NS1E_6thread17LinearCombinationISJ_Li1EffLNS1J_9ScaleType4KindE0ELNS_15FloatRoundStyleE2ESJ_EENS1_15EpilogueDefaultEEEEEvvEEEEvNT_6ParamsE)
        /*0008*/ 	.word	0x000000a8


	//----- nvinfo : EIATTR_FRAME_SIZE
	.align		4
.L_12:
        /*000c*/ 	.byte	0x04, 0x11
        /*000e*/ 	.short	(.L_14 - .L_13)
	.align		4
.L_13:
        /*0010*/ 	.word	index@(_ZN7cutlass13device_kernelINS_4gemm6kernel13GemmUniversalIN4cute5tupleIJiiiiEEENS1_10collective13CollectiveMmaINS1_37MainloopSm90TmaGmmaWarpSpecializedFP8ILi18ENS5_IJNS4_1CILi8EEENSA_ILi1EEESC_EEENS1_32KernelTmaWarpSpecializedPingpongEEENS5_IJNSA_ILi64EEENSA_ILi128EEESG_EEENS_12float_e4m3_tENS5_IJlSC_lEEESJ_SK_NS4_8TiledMMAINS4_8MMA_AtomIJNS4_4SM904GMMA31MMA_64x128x32_F32E4M3E4M3_SS_TNILNSO_7ScaleInE1ELSQ_1EEEEEENS4_6LayoutINS5_IJSC_SC_SC_EEENS5_IJNSA_ILi0EEESV_SV_EEEEENS5_IJNS4_10UnderscoreESY_SY_EEEEENS4_13SM90_TMA_LOADENS4_14ComposedLayoutINS4_7SwizzleILi2ELi4ELi3EEENS4_18smem_ptr_flag_bitsILi8EEENST_INS5_IJSB_SG_EEENS5_IJSG_SC_EEEEEEEvNS4_8identityENS4_23SM90_TMA_LOAD_MULTICASTES1A_vS1B_EENS_8epilogue10collective6detail29Sm90TmaWarpSpecializedAdapterINS1F_15DefaultEpilogueISJ_SK_SK_NS1E_6thread17LinearCombinationISJ_Li1EffLNS1J_9ScaleType4KindE0ELNS_15FloatRoundStyleE2ESJ_EENS1_15EpilogueDefaultEEEEEvvEEEEvNT_6ParamsE)
        /*0014*/ 	.word	0x00000000


	//----- nvinfo : EIATTR_MIN_STACK_SIZE
	.align		4
.L_14:
        /*0018*/ 	.byte	0x04, 0x12
        /*001a*/ 	.short	(.L_16 - .L_15)
	.align		4
.L_15:
        /*001c*/ 	.word	index@(_ZN7cutlass13device_kernelINS_4gemm6kernel13GemmUniversalIN4cute5tupleIJiiiiEEENS1_10collective13CollectiveMmaINS1_37MainloopSm90TmaGmmaWarpSpecializedFP8ILi18ENS5_IJNS4_1CILi8EEENSA_ILi1EEESC_EEENS1_32KernelTmaWarpSpecializedPingpongEEENS5_IJNSA_ILi64EEENSA_ILi128EEESG_EEENS_12float_e4m3_tENS5_IJlSC_lEEESJ_SK_NS4_8TiledMMAINS4_8MMA_AtomIJNS4_4SM904GMMA31MMA_64x128x32_F32E4M3E4M3_SS_TNILNSO_7ScaleInE1ELSQ_1EEEEEENS4_6LayoutINS5_IJSC_SC_SC_EEENS5_IJNSA_ILi0EEESV_SV_EEEEENS5_IJNS4_10UnderscoreESY_SY_EEEEENS4_13SM90_TMA_LOADENS4_14ComposedLayoutINS4_7SwizzleILi2ELi4ELi3EEENS4_18smem_ptr_flag_bitsILi8EEENST_INS5_IJSB_SG_EEENS5_IJSG_SC_EEEEEEEvNS4_8identityENS4_23SM90_TMA_LOAD_MULTICASTES1A_vS1B_EENS_8epilogue10collective6detail29Sm90TmaWarpSpecializedAdapterINS1F_15DefaultEpilogueISJ_SK_SK_NS1E_6thread17LinearCombinationISJ_Li1EffLNS1J_9ScaleType4KindE0ELNS_15FloatRoundStyleE2ESJ_EENS1_15EpilogueDefaultEEEEEvvEEEEvNT_6ParamsE)
        /*0020*/ 	.word	0x00000000
.L_16:


//--------------------- .nv.compat                --------------------------
	.section	.nv.compat,"",@"SHT_CUDA_COMPAT_INFO"
	.align	4
        /*0000*/ 	.byte	0x02, 0x09, 0x01, 0x00, 0x02, 0x02, 0x04, 0x00, 0x02, 0x05, 0x05, 0x00, 0x03, 0x07, 0x01, 0x01
        /*0010*/ 	.byte	0x02, 0x03, 0x01, 0x00, 0x02, 0x06, 0x01, 0x00, 0x04, 0x0b, 0x08, 0x00, 0x00, 0x00, 0x00, 0x00
        /*0020*/ 	.byte	0x00, 0x00, 0x00, 0x00


//--------------------- .nv.info._ZN7cutlass13device_kernelINS_4gemm6kernel13GemmUniversalIN4cute5tupleIJiiiiEEENS1_10collective13CollectiveMmaINS1_37MainloopSm90TmaGmmaWarpSpecializedFP8ILi18ENS5_IJNS4_1CILi8EEENSA_ILi1EEESC_EEENS1_32KernelTmaWarpSpecializedPingpongEEENS5_IJNSA_ILi64EEENSA_ILi128EEESG_EEENS_12float_e4m3_tENS5_IJlSC_lEEESJ_SK_NS4_8TiledMMAINS4_8MMA_AtomIJNS4_4SM904GMMA31MMA_64x128x32_F32E4M3E4M3_SS_TNILNSO_7ScaleInE1ELSQ_1EEEEEENS4_6LayoutINS5_IJSC_SC_SC_EEENS5_IJNSA_ILi0EEESV_SV_EEEEENS5_IJNS4_10UnderscoreESY_SY_EEEEENS4_13SM90_TMA_LOADENS4_14ComposedLayoutINS4_7SwizzleILi2ELi4ELi3EEENS4_18smem_ptr_flag_bitsILi8EEENST_INS5_IJSB_SG_EEENS5_IJSG_SC_EEEEEEEvNS4_8identityENS4_23SM90_TMA_LOAD_MULTICASTES1A_vS1B_EENS_8epilogue10collective6detail29Sm90TmaWarpSpecializedAdapterINS1F_15DefaultEpilogueISJ_SK_SK_NS1E_6thread17LinearCombinationISJ_Li1EffLNS1J_9ScaleType4KindE0ELNS_15FloatRoundStyleE2ESJ_EENS1_15EpilogueDefaultEEEEEvvEEEEvNT_6ParamsE --------------------------
	.section	.nv.info._ZN7cutlass13device_kernelINS_4gemm6kernel13GemmUniversalIN4cute5tupleIJiiiiEEENS1_10collective13CollectiveMmaINS1_37MainloopSm90TmaGmmaWarpSpecializedFP8ILi18ENS5_IJNS4_1CILi8EEENSA_ILi1EEESC_EEENS1_32KernelTmaWarpSpecializedPingpongEEENS5_IJNSA_ILi64EEENSA_ILi128EEESG_EEENS_12float_e4m3_tENS5_IJlSC_lEEESJ_SK_NS4_8TiledMMAINS4_8MMA_AtomIJNS4_4SM904GMMA31MMA_64x128x32_F32E4M3E4M3_SS_TNILNSO_7ScaleInE1ELSQ_1EEEEEENS4_6LayoutINS5_IJSC_SC_SC_EEENS5_IJNSA_ILi0EEESV_SV_EEEEENS5_IJNS4_10UnderscoreESY_SY_EEEEENS4_13SM90_TMA_LOADENS4_14ComposedLayoutINS4_7SwizzleILi2ELi4ELi3EEENS4_18smem_ptr_flag_bitsILi8EEENST_INS5_IJSB_SG_EEENS5_IJSG_SC_EEEEEEEvNS4_8identityENS4_23SM90_TMA_LOAD_MULTICASTES1A_vS1B_EENS_8epilogue10collective6detail29Sm90TmaWarpSpecializedAdapterINS1F_15DefaultEpilogueISJ_SK_SK_NS1E_6thread17LinearCombinationISJ_Li1EffLNS1J_9ScaleType4KindE0ELNS_15FloatRoundStyleE2ESJ_EENS1_15EpilogueDefaultEEEEEvvEEEEvNT_6ParamsE,"",@"SHT_CUDA_INFO"
	.sectionflags	@""
	.align	4


	//----- nvinfo : EIATTR_CUDA_API_VERSION
	.align		4
        /*0000*/ 	.byte	0x04, 0x37
        /*0002*/ 	.short	(.L_18 - .L_17)
.L_17:
        /*0004*/ 	.word	0x00000082


	//----- nvinfo : EIATTR_KPARAM_INFO
	.align		4
.L_18:
        /*0008*/ 	.byte	0x04, 0x17
        /*000a*/ 	.short	(.L_20 - .L_19)
.L_19:
        /*000c*/ 	.word	0x00000000
        /*0010*/ 	.short	0x0000
        /*0012*/ 	.short	0x0070
        /*0014*/ 	.byte	0x00, 0xf0, 0x01, 0x10


	//----- nvinfo : EIATTR_SPARSE_MMA_MASK
	.align		4
.L_20:
        /*0018*/ 	.byte	0x03, 0x50
        /*001a*/ 	.short	0x0000


	//----- nvinfo : EIATTR_MAXREG_COUNT
	.align		4
        /*001c*/ 	.byte	0x03, 0x1b
        /*001e*/ 	.short	0x00a8


	//----- nvinfo : EIATTR_NUM_BARRIERS
	.align		4
        /*0020*/ 	.byte	0x02, 0x4c
        /*0022*/ 	.byte	0x01
	.zero		1


	//----- nvinfo : EIATTR_MERCURY_ISA_VERSION
	.align		4
        /*0024*/ 	.byte	0x03, 0x5f
        /*0026*/ 	.short	0x0101


	//----- nvinfo : EIATTR_INT_WARP_WIDE_INSTR_OFFSETS
	.align		4
        /*0028*/ 	.byte	0x04, 0x31
        /*002a*/ 	.short	(.L_22 - .L_21)


	//   ....[0]....
.L_21:
        /*002c*/ 	.word	0x00000740


	//   ....[1]....
        /*0030*/ 	.word	0x00000770


	//   ....[2]....
        /*0034*/ 	.word	0x00000800


	//   ....[3]....
        /*0038*/ 	.word	0x000008c0


	//   ....[4]....
        /*003c*/ 	.word	0x000008e0


	//   ....[5]....
        /*0040*/ 	.word	0x000008f0


	//   ....[6]....
        /*0044*/ 	.word	0x00000980


	//   ....[7]....
        /*0048*/ 	.word	0x000009d0


	//   ....[8]....
        /*004c*/ 	.word	0x00003300


	//----- nvinfo : EIATTR_COOP_GROUP_MASK_REGIDS
	.align		4
.L_22:
        /*0050*/ 	.byte	0x04, 0x29
        /*0052*/ 	.short	(.L_24 - .L_23)


	//   ....[0]....
.L_23:
        /*0054*/ 	.word	0xffffffff


	//   ....[1]....
        /*0058*/ 	.word	0xffffffff


	//   ....[2]....
        /*005c*/ 	.word	0xffffffff


	//   ....[3]....
        /*0060*/ 	.word	0xffffffff


	//   ....[4]....
        /*0064*/ 	.word	0xffffffff


	//   ....[5]....
        /*0068*/ 	.word	0xffffffff


	//   ....[6]....
        /*006c*/ 	.word	0xffffffff


	//----- nvinfo : EIATTR_COOP_GROUP_INSTR_OFFSETS
	.align		4
.L_24:
        /*0070*/ 	.byte	0x04, 0x28
        /*0072*/ 	.short	(.L_26 - .L_25)


	//   ....[0]....
.L_25:
        /*0074*/ 	.word	0x00000060


	//   ....[1]....
        /*0078*/ 	.word	0x00000070


	//   ....[2]....
        /*007c*/ 	.word	0x00000130


	//   ....[3]....
        /*0080*/ 	.word	0x000004f0


	//   ....[4]....
        /*0084*/ 	.word	0x00000530


	//   ....[5]....
        /*0088*/ 	.word	0x000007a0


	//   ....[6]....
        /*008c*/ 	.word	0x00000b40


	//----- nvinfo : EIATTR_REG_RECONFIG
	.align		4
.L_26:
        /*0090*/ 	.byte	0x01, 0x54
	.zero		2


	//----- nvinfo : EIATTR_MBARRIER_INSTR_OFFSETS
	.align		4
        /*0094*/ 	.byte	0x04, 0x39
        /*0096*/ 	.short	(.L_28 - .L_27)


	//   ....[0]....
.L_27:
        /*0098*/ 	.word	0x00000280
        /*009c*/ 	.word	0x000000ff
        /*00a0*/ 	.word	0x00000000
        /*00a4*/ 	.short	0x0100
        /*00a6*/ 	.byte	0x08
	.zero		1


	//   ....[1]....
        /*00a8*/ 	.word	0x00000290
        /*00ac*/ 	.word	0x000000ff
        /*00b0*/ 	.word	0x00000090
        /*00b4*/ 	.short	0x0100
        /*00b6*/ 	.byte	0x08
	.zero		1


	//   ....[2]....
        /*00b8*/ 	.word	0x000002a0
        /*00bc*/ 	.word	0x000000ff
        /*00c0*/ 	.word	0x00000008
        /*00c4*/ 	.short	0x0100
        /*00c6*/ 	.byte	0x08
	.zero		1


	//   ....[3]....
        /*00c8*/ 	.word	0x000002b0
        /*00cc*/ 	.word	0x000000ff
        /*00d0*/ 	.word	0x00000098
        /*00d4*/ 	.short	0x0100
        /*00d6*/ 	.byte	0x08
	.zero		1


	//   ....[4]....
        /*00d8*/ 	.word	0x000002c0
        /*00dc*/ 	.word	0x000000ff
        /*00e0*/ 	.word	0x00000010
        /*00e4*/ 	.short	0x0100
        /*00e6*/ 	.byte	0x08
	.zero		1


	//   ....[5]....
        /*00e8*/ 	.word	0x000002d0
        /*00ec*/ 	.word	0x000000ff
        /*00f0*/ 	.word	0x000000a0
        /*00f4*/ 	.short	0x0100
        /*00f6*/ 	.byte	0x08
	.zero		1


	//   ....[6]....
        /*00f8*/ 	.word	0x000002e0
        /*00fc*/ 	.word	0x000000ff
        /*0100*/ 	.word	0x00000018
        /*0104*/ 	.short	0x0100
        /*0106*/ 	.byte	0x08
	.zero		1


	//   ....[7]....
        /*0108*/ 	.word	0x000002f0
        /*010c*/ 	.word	0x000000ff
        /*0110*/ 	.word	0x000000a8
        /*0114*/ 	.short	0x0100
        /*0116*/ 	.byte	0x08
	.zero		1


	//   ....[8]....
        /*0118*/ 	.word	0x00000300
        /*011c*/ 	.word	0x000000ff
        /*0120*/ 	.word	0x00000020
        /*0124*/ 	.short	0x0100
        /*0126*/ 	.byte	0x08
	.zero		1


	//   ....[9]....
        /*0128*/ 	.word	0x00000310
        /*012c*/ 	.word	0x000000ff
        /*0130*/ 	.word	0x000000b0
        /*0134*/ 	.short	0x0100
        /*0136*/ 	.byte	0x08
	.zero		1


	//   ....[10]....
        /*0138*/ 	.word	0x00000320
        /*013c*/ 	.word	0x000000ff
        /*0140*/ 	.word	0x00000028
        /*0144*/ 	.short	0x0100
        /*0146*/ 	.byte	0x08
	.zero		1


	//   ....[11]....
        /*0148*/ 	.word	0x00000330
        /*014c*/ 	.word	0x000000ff
        /*0150*/ 	.word	0x000000b8
        /*0154*/ 	.short	0x0100
        /*0156*/ 	.byte	0x08
	.zero		1


	//   ....[12]....
        /*0158*/ 	.word	0x00000340
        /*015c*/ 	.word	0x000000ff
        /*0160*/ 	.word	0x00000030
        /*0164*/ 	.short	0x0100
        /*0166*/ 	.byte	0x08
	.zero		1


	//   ....[13]....
        /*0168*/ 	.word	0x00000350
        /*016c*/ 	.word	0x000000ff
        /*0170*/ 	.word	0x000000c0
        /*0174*/ 	.short	0x0100
        /*0176*/ 	.byte	0x08
	.zero		1


	//   ....[14]....
        /*0178*/ 	.word	0x00000360
        /*017c*/ 	.word	0x000000ff
        /*0180*/ 	.word	0x00000038
        /*0184*/ 	.short	0x0100
        /*0186*/ 	.byte	0x08
	.zero		1


	//   ....[15]....
        /*0188*/ 	.word	0x00000370
        /*018c*/ 	.word	0x000000ff
        /*0190*/ 	.word	0x000000c8
        /*0194*/ 	.short	0x0100
        /*0196*/ 	.byte	0x08
	.zero		1


	//   ....[16]....
        /*0198*/ 	.word	0x00000380
        /*019c*/ 	.word	0x000000ff
        /*01a0*/ 	.word	0x00000040
        /*01a4*/ 	.short	0x0100
        /*01a6*/ 	.byte	0x08
	.zero		1


	//   ....[17]....
        /*01a8*/ 	.word	0x00000390
        /*01ac*/ 	.word	0x000000ff
        /*01b0*/ 	.word	0x000000d0
        /*01b4*/ 	.short	0x0100
        /*01b6*/ 	.byte	0x08
	.zero		1


	//   ....[18]....
        /*01b8*/ 	.word	0x000003a0
        /*01bc*/ 	.word	0x000000ff
        /*01c0*/ 	.word	0x00000048
        /*01c4*/ 	.short	0x0100
        /*01c6*/ 	.byte	0x08
	.zero		1


	//   ....[19]....
        /*01c8*/ 	.word	0x000003b0
        /*01cc*/ 	.word	0x000000ff
        /*01d0*/ 	.word	0x000000d8
        /*01d4*/ 	.short	0x0100
        /*01d6*/ 	.byte	0x08
	.zero		1


	//   ....[20]....
        /*01d8*/ 	.word	0x000003c0
        /*01dc*/ 	.word	0x000000ff
        /*01e0*/ 	.word	0x00000050
        /*01e4*/ 	.short	0x0100
        /*01e6*/ 	.byte	0x08
	.zero		1


	//   ....[21]....
        /*01e8*/ 	.word	0x000003d0
        /*01ec*/ 	.word	0x000000ff
        /*01f0*/ 	.word	0x000000e0
        /*01f4*/ 	.short	0x0100
        /*01f6*/ 	.byte	0x08
	.zero		1


	//   ....[22]....
        /*01f8*/ 	.word	0x000003e0
        /*01fc*/ 	.word	0x000000ff
        /*0200*/ 	.word	0x00000058
        /*0204*/ 	.short	0x0100
        /*0206*/ 	.byte	0x08
	.zero		1


	//   ....[23]....
        /*0208*/ 	.word	0x000003f0
        /*020c*/ 	.word	0x000000ff
        /*0210*/ 	.word	0x000000e8
        /*0214*/ 	.short	0x0100
        /*0216*/ 	.byte	0x08
	.zero		1


	//   ....[24]....
        /*0218*/ 	.word	0x00000400
        /*021c*/ 	.word	0x000000ff
        /*0220*/ 	.word	0x00000060
        /*0224*/ 	.short	0x0100
        /*0226*/ 	.byte	0x08
	.zero		1


	//   ....[25]....
        /*0228*/ 	.word	0x00000410
        /*022c*/ 	.word	0x000000ff
        /*0230*/ 	.word	0x000000f0
        /*0234*/ 	.short	0x0100
        /*0236*/ 	.byte	0x08
	.zero		1


	//   ....[26]....
        /*0238*/ 	.word	0x00000420
        /*023c*/ 	.word	0x000000ff
        /*0240*/ 	.word	0x00000068
        /*0244*/ 	.short	0x0100
        /*0246*/ 	.byte	0x08
	.zero		1


	//   ....[27]....
        /*0248*/ 	.word	0x00000430
        /*024c*/ 	.word	0x000000ff
        /*0250*/ 	.word	0x000000f8
        /*0254*/ 	.short	0x0100
        /*0256*/ 	.byte	0x08
	.zero		1


	//   ....[28]....
        /*0258*/ 	.word	0x00000440
        /*025c*/ 	.word	0x000000ff
        /*0260*/ 	.word	0x00000070
        /*0264*/ 	.short	0x0100
        /*0266*/ 	.byte	0x08
	.zero		1


	//   ....[29]....
        /*0268*/ 	.word	0x00000450
        /*026c*/ 	.word	0x000000ff
        /*0270*/ 	.word	0x00000100
        /*0274*/ 	.short	0x0100
        /*0276*/ 	.byte	0x08
	.zero		1


	//   ....[30]....
        /*0278*/ 	.word	0x00000460
        /*027c*/ 	.word	0x000000ff
        /*0280*/ 	.word	0x00000078
        /*0284*/ 	.short	0x0100
        /*0286*/ 	.byte	0x08
	.zero		1


	//   ....[31]....
        /*0288*/ 	.word	0x00000470
        /*028c*/ 	.word	0x000000ff
        /*0290*/ 	.word	0x00000108
        /*0294*/ 	.short	0x0100
        /*0296*/ 	.byte	0x08
	.zero		1


	//   ....[32]....
        /*0298*/ 	.word	0x00000480
        /*029c*/ 	.word	0x000000ff
        /*02a0*/ 	.word	0x00000080
        /*02a4*/ 	.short	0x0100
        /*02a6*/ 	.byte	0x08
	.zero		1


	//   ....[33]....
        /*02a8*/ 	.word	0x00000490
        /*02ac*/ 	.word	0x000000ff
        /*02b0*/ 	.word	0x00000110
        /*02b4*/ 	.short	0x0100
        /*02b6*/ 	.byte	0x08
	.zero		1


	//   ....[34]....
        /*02b8*/ 	.word	0x000004a0
        /*02bc*/ 	.word	0x000000ff
        /*02c0*/ 	.word	0x00000088
        /*02c4*/ 	.short	0x0100
        /*02c6*/ 	.byte	0x08
	.zero		1


	//   ....[35]....
        /*02c8*/ 	.word	0x000004b0
        /*02cc*/ 	.word	0x000000ff
        /*02d0*/ 	.word	0x00000118
        /*02d4*/ 	.short	0x0100
        /*02d6*/ 	.byte	0x08
	.zero		1


	//   ....[36]....
        /*02d8*/ 	.word	0x00000a10
        /*02dc*/ 	.word	0x000000ff
        /*02e0*/ 	.word	0x00000150
        /*02e4*/ 	.short	0x0100
        /*02e6*/ 	.byte	0x08
	.zero		1


	//   ....[37]....
        /*02e8*/ 	.word	0x00000aa0
        /*02ec*/ 	.word	0x000000ff
        /*02f0*/ 	.word	0x00000158
        /*02f4*/ 	.short	0x0100
        /*02f6*/ 	.byte	0x08
	.zero		1


	//   ....[38]....
        /*02f8*/ 	.word	0x00000ac0
        /*02fc*/ 	.word	0x000000ff
        /*0300*/ 	.word	0x00000130
        /*0304*/ 	.short	0x0100
        /*0306*/ 	.byte	0x09
	.zero		1


	//   ....[39]....
        /*0308*/ 	.word	0x00000ad0
        /*030c*/ 	.word	0x000000ff
        /*0310*/ 	.word	0x00000138
        /*0314*/ 	.short	0x0100
        /*0316*/ 	.byte	0x09
	.zero		1


	//   ....[40]....
        /*0318*/ 	.word	0x00000ae0
        /*031c*/ 	.word	0x000000ff
        /*0320*/ 	.word	0x00000140
        /*0324*/ 	.short	0x0100
        /*0326*/ 	.byte	0x09
	.zero		1


	//   ....[41]....
        /*0328*/ 	.word	0x00000af0
        /*032c*/ 	.word	0x000000ff
        /*0330*/ 	.word	0x00000148
        /*0334*/ 	.short	0x0100
        /*0336*/ 	.byte	0x09
	.zero		1


	//   ....[42]....
        /*0338*/ 	.word	0x00001850
        /*033c*/ 	.word	0x000000ff
        /*0340*/ 	.word	0xfffffff8
        /*0344*/ 	.short	0x010a
        /*0346*/ 	.byte	0x0f
	.zero		1


	//   ....[43]....
        /*0348*/ 	.word	0x00001d30
        /*034c*/ 	.word	0x000000ff
        /*0350*/ 	.word	0x00000000
        /*0354*/ 	.short	0x010a
        /*0356*/ 	.byte	0x06
	.zero		1


	//   ....[44]....
        /*0358*/ 	.word	0x00001d70
        /*035c*/ 	.word	0x000000ff
        /*0360*/ 	.word	0x00000000
        /*0364*/ 	.short	0x010a
        /*0366*/ 	.byte	0x06
	.zero		1


	//   ....[45]....
        /*0368*/ 	.word	0x00002670
        /*036c*/ 	.word	0x000000ff
        /*0370*/ 	.word	0x00000000
        /*0374*/ 	.short	0x010a
        /*0376*/ 	.byte	0x09
	.zero		1


	//   ....[46]....
        /*0378*/ 	.word	0x000026b0
        /*037c*/ 	.word	0x000000ff
        /*0380*/ 	.word	0x00000000
        /*0384*/ 	.short	0x010a
        /*0386*/ 	.byte	0x09
	.zero		1


	//   ....[47]....
        /*0388*/ 	.word	0x00002d10
        /*038c*/ 	.word	0x00000015
        /*0390*/ 	.word	0x00000000
        /*0394*/ 	.short	0x0101
        /*0396*/ 	.byte	0x3f
	.zero		1


	//   ....[48]....
        /*0398*/ 	.word	0x00003290
        /*039c*/ 	.word	0x00000013
        /*03a0*/ 	.word	0x00000000
        /*03a4*/ 	.short	0x0101
        /*03a6*/ 	.byte	0x15
	.zero		1


	//   ....[49]....
        /*03a8*/ 	.word	0x000033a0
        /*03ac*/ 	.word	0x00000013
        /*03b0*/ 	.word	0x00000000
        /*03b4*/ 	.short	0x0101
        /*03b6*/ 	.byte	0x3f
	.zero		1


	//   ....[50]....
        /*03b8*/ 	.word	0x00003460
        /*03bc*/ 	.word	0x000000ff
        /*03c0*/ 	.word	0x00000008
        /*03c4*/ 	.short	0x010a
        /*03c6*/ 	.byte	0x0f
	.zero		1


	//   ....[51]....
        /*03c8*/ 	.word	0x00007d00
        /*03cc*/ 	.word	0x00000004
        /*03d0*/ 	.word	0x00000000
        /*03d4*/ 	.short	0x0101
        /*03d6*/ 	.byte	0x15
	.zero		1


	//   ....[52]....
        /*03d8*/ 	.word	0x00008630
        /*03dc*/ 	.word	0x00000015
        /*03e0*/ 	.word	0x00000090
        /*03e4*/ 	.short	0x010a
        /*03e6*/ 	.byte	0x3f
	.zero		1


	//   ....[53]....
        /*03e8*/ 	.word	0x000089c0
        /*03ec*/ 	.word	0x0000000a
        /*03f0*/ 	.word	0x00000158
        /*03f4*/ 	.short	0x0101
        /*03f6*/ 	.byte	0x3f
	.zero		1


	//   ....[54]....
        /*03f8*/ 	.word	0x00009130
        /*03fc*/ 	.word	0x00000005
        /*0400*/ 	.word	0x00000000
        /*0404*/ 	.short	0x010a
        /*0406*/ 	.byte	0x3f
	.zero		1


	//   ....[55]....
        /*0408*/ 	.word	0x000091b0
        /*040c*/ 	.word	0x00000007
        /*0410*/ 	.word	0x00000000
        /*0414*/ 	.short	0x010a
        /*0416*/ 	.byte	0x3f
	.zero		1


	//   ....[56]....
        /*0418*/ 	.word	0x00009240
        /*041c*/ 	.word	0x00000006
        /*0420*/ 	.word	0x00000000
        /*0424*/ 	.short	0x010a
        /*0426*/ 	.byte	0x3f
	.zero		1


	//   ....[57]....
        /*0428*/ 	.word	0x000092d0
        /*042c*/ 	.word	0x00000009
        /*0430*/ 	.word	0x00000000
        /*0434*/ 	.short	0x010a
        /*0436*/ 	.byte	0x3f
	.zero		1


	//   ....[58]....
        /*0438*/ 	.word	0x00009360
        /*043c*/ 	.word	0x00000006
        /*0440*/ 	.word	0x00000000
        /*0444*/ 	.short	0x010a
        /*0446*/ 	.byte	0x3f
	.zero		1


	//   ....[59]....
        /*0448*/ 	.word	0x000093f0
        /*044c*/ 	.word	0x00000009
        /*0450*/ 	.word	0x00000000
        /*0454*/ 	.short	0x010a
        /*0456*/ 	.byte	0x3f
	.zero		1


	//   ....[60]....
        /*0458*/ 	.word	0x00009480
        /*045c*/ 	.word	0x00000006
        /*0460*/ 	.word	0x00000000
        /*0464*/ 	.short	0x010a
        /*0466*/ 	.byte	0x3f
	.zero		1


	//   ....[61]....
        /*0468*/ 	.word	0x00009510
        /*046c*/ 	.word	0x00000009
        /*0470*/ 	.word	0x00000000
        /*0474*/ 	.short	0x010a
        /*0476*/ 	.byte	0x3f
	.zero		1


	//   ....[62]....
        /*0478*/ 	.word	0x000095a0
        /*047c*/ 	.word	0x00000006
        /*0480*/ 	.word	0x00000000
        /*0484*/ 	.short	0x010a
        /*0486*/ 	.byte	0x3f
	.zero		1


	//   ....[63]....
        /*0488*/ 	.word	0x00009630
        /*048c*/ 	.word	0x00000009
        /*0490*/ 	.word	0x00000000
        /*0494*/ 	.short	0x010a
        /*0496*/ 	.byte	0x3f
	.zero		1


	//   ....[64]....
        /*0498*/ 	.word	0x000096c0
        /*049c*/ 	.word	0x00000006
        /*04a0*/ 	.word	0x00000000
        /*04a4*/ 	.short	0x010a
        /*04a6*/ 	.byte	0x3f
	.zero		1


	//   ....[65]....
        /*04a8*/ 	.word	0x00009750
        /*04ac*/ 	.word	0x00000009
        /*04b0*/ 	.word	0x00000000
        /*04b4*/ 	.short	0x010a
        /*04b6*/ 	.byte	0x3f
	.zero		1


	//   ....[66]....
        /*04b8*/ 	.word	0x000097e0
        /*04bc*/ 	.word	0x00000006
        /*04c0*/ 	.word	0x00000000
        /*04c4*/ 	.short	0x010a
        /*04c6*/ 	.byte	0x3f
	.zero		1


	//   ....[67]....
        /*04c8*/ 	.word	0x00009870
        /*04cc*/ 	.word	0x00000009
        /*04d0*/ 	.word	0x00000000
        /*04d4*/ 	.short	0x010a
        /*04d6*/ 	.byte	0x3f
	.zero		1


	//   ....[68]....
        /*04d8*/ 	.word	0x00009900
        /*04dc*/ 	.word	0x00000006
        /*04e0*/ 	.word	0x00000000
        /*04e4*/ 	.short	0x010a
        /*04e6*/ 	.byte	0x3f
	.zero		1


	//   ....[69]....
        /*04e8*/ 	.word	0x00009990
        /*04ec*/ 	.word	0x00000009
        /*04f0*/ 	.word	0x00000000
        /*04f4*/ 	.short	0x010a
        /*04f6*/ 	.byte	0x3f
	.zero		1


	//   ....[70]....
        /*04f8*/ 	.word	0x00009a20
        /*04fc*/ 	.word	0x00000006
        /*0500*/ 	.word	0x00000000
        /*0504*/ 	.short	0x010a
        /*0506*/ 	.byte	0x3f
	.zero		1


	//   ....[71]....
        /*0508*/ 	.word	0x00009ab0
        /*050c*/ 	.word	0x00000003
        /*0510*/ 	.word	0x00000000
        /*0514*/ 	.short	0x010a
        /*0516*/ 	.byte	0x3f
	.zero		1


	//   ....[72]....
        /*0518*/ 	.word	0x00009b20
        /*051c*/ 	.word	0x00000013
        /*0520*/ 	.word	0xfffffff8
        /*0524*/ 	.short	0x010a
        /*0526*/ 	.byte	0x3f
	.zero		1


	//   ....[73]....
        /*0528*/ 	.word	0x00009b80
        /*052c*/ 	.word	0x00000013
        /*0530*/ 	.word	0x00000000
        /*0534*/ 	.short	0x010a
        /*0536*/ 	.byte	0x3f
	.zero		1


	//   ....[74]....
        /*0538*/ 	.word	0x00009be0
        /*053c*/ 	.word	0x00000015
        /*0540*/ 	.word	0x00000000
        /*0544*/ 	.short	0x010a
        /*0546*/ 	.byte	0x3f
	.zero		1


	//   ....[75]....
        /*0548*/ 	.word	0x00009c40
        /*054c*/ 	.word	0x00000013
        /*0550*/ 	.word	0x00000008
        /*0554*/ 	.short	0x010a
        /*0556*/ 	.byte	0x3f
	.zero		1


	//   ....[76]....
        /*0558*/ 	.word	0x00009d10
        /*055c*/ 	.word	0x00000015
        /*0560*/ 	.word	0x00000090
        /*0564*/ 	.short	0x010a
        /*0566*/ 	.byte	0x3f
	.zero		1


	//   ....[77]....
        /*0568*/ 	.word	0x00009df0
        /*056c*/ 	.word	0x00000005
        /*0570*/ 	.word	0x00000000
        /*0574*/ 	.short	0x010a
        /*0576*/ 	.byte	0x3f
	.zero		1


	//   ....[78]....
        /*0578*/ 	.word	0x00009e40
        /*057c*/ 	.word	0x00000007
        /*0580*/ 	.word	0x00000000
        /*0584*/ 	.short	0x010a
        /*0586*/ 	.byte	0x3f
	.zero		1


	//   ....[79]....
        /*0588*/ 	.word	0x00009e90
        /*058c*/ 	.word	0x00000006
        /*0590*/ 	.word	0x00000000
        /*0594*/ 	.short	0x010a
        /*0596*/ 	.byte	0x3f
	.zero		1


	//   ....[80]....
        /*0598*/ 	.word	0x00009ee0
        /*059c*/ 	.word	0x00000009
        /*05a0*/ 	.word	0x00000000
        /*05a4*/ 	.short	0x010a
        /*05a6*/ 	.byte	0x3f
	.zero		1


	//   ....[81]....
        /*05a8*/ 	.word	0x00009f30
        /*05ac*/ 	.word	0x00000006
        /*05b0*/ 	.word	0x00000000
        /*05b4*/ 	.short	0x010a
        /*05b6*/ 	.byte	0x3f
	.zero		1


	//   ....[82]....
        /*05b8*/ 	.word	0x00009f80
        /*05bc*/ 	.word	0x00000009
        /*05c0*/ 	.word	0x00000000
        /*05c4*/ 	.short	0x010a
        /*05c6*/ 	.byte	0x3f
	.zero		1


	//   ....[83]....
        /*05c8*/ 	.word	0x00009fd0
        /*05cc*/ 	.word	0x00000006
        /*05d0*/ 	.word	0x00000000
        /*05d4*/ 	.short	0x010a
        /*05d6*/ 	.byte	0x3f
	.zero		1


	//   ....[84]....
        /*05d8*/ 	.word	0x0000a020
        /*05dc*/ 	.word	0x00000009
        /*05e0*/ 	.word	0x00000000
        /*05e4*/ 	.short	0x010a
        /*05e6*/ 	.byte	0x3f
	.zero		1


	//   ....[85]....
        /*05e8*/ 	.word	0x0000a070
        /*05ec*/ 	.word	0x00000006
        /*05f0*/ 	.word	0x00000000
        /*05f4*/ 	.short	0x010a
        /*05f6*/ 	.byte	0x3f
	.zero		1


	//   ....[86]....
        /*05f8*/ 	.word	0x0000a0c0
        /*05fc*/ 	.word	0x00000009
        /*0600*/ 	.word	0x00000000
        /*0604*/ 	.short	0x010a
        /*0606*/ 	.byte	0x3f
	.zero		1


	//   ....[87]....
        /*0608*/ 	.word	0x0000a110
        /*060c*/ 	.word	0x00000006
        /*0610*/ 	.word	0x00000000
        /*0614*/ 	.short	0x010a
        /*0616*/ 	.byte	0x3f
	.zero		1


	//   ....[88]....
        /*0618*/ 	.word	0x0000a160
        /*061c*/ 	.word	0x00000009
        /*0620*/ 	.word	0x00000000
        /*0624*/ 	.short	0x010a
        /*0626*/ 	.byte	0x3f
	.zero		1


	//   ....[89]....
        /*0628*/ 	.word	0x0000a1b0
        /*062c*/ 	.word	0x00000006
        /*0630*/ 	.word	0x00000000
        /*0634*/ 	.short	0x010a
        /*0636*/ 	.byte	0x3f
	.zero		1


	//   ....[90]....
        /*0638*/ 	.word	0x0000a200
        /*063c*/ 	.word	0x00000009
        /*0640*/ 	.word	0x00000000
        /*0644*/ 	.short	0x010a
        /*0646*/ 	.byte	0x3f
	.zero		1


	//   ....[91]....
        /*0648*/ 	.word	0x0000a250
        /*064c*/ 	.word	0x00000006
        /*0650*/ 	.word	0x00000000
        /*0654*/ 	.short	0x010a
        /*0656*/ 	.byte	0x3f
	.zero		1


	//   ....[92]....
        /*0658*/ 	.word	0x0000a2a0
        /*065c*/ 	.word	0x00000009
        /*0660*/ 	.word	0x00000000
        /*0664*/ 	.short	0x010a
        /*0666*/ 	.byte	0x3f
	.zero		1


	//   ....[93]....
        /*0668*/ 	.word	0x0000a2f0
        /*066c*/ 	.word	0x00000006
        /*0670*/ 	.word	0x00000000
        /*0674*/ 	.short	0x010a
        /*0676*/ 	.byte	0x3f
	.zero		1


	//----- nvinfo : EIATTR_NUM_MBARRIERS
	.align		4
.L_28:
        /*0678*/ 	.byte	0x03, 0x38
        /*067a*/ 	.short	0x002a


	//----- nvinfo : EIATTR_EXIT_INSTR_OFFSETS
	.align		4
        /*067c*/ 	.byte	0x04, 0x1c
        /*067e*/ 	.short	(.L_30 - .L_29)


	//   ....[0]....
.L_29:
        /*0680*/ 	.word	0x00001590


	//   ....[1]....
        /*0684*/ 	.word	0x000015f0


	//   ....[2]....
        /*0688*/ 	.word	0x00008310


	//   ....[3]....
        /*068c*/ 	.word	0x00008340


	//   ....[4]....
        /*0690*/ 	.word	0x00009b00


	//----- nvinfo : EIATTR_MAX_THREADS
	.align		4
.L_30:
        /*0694*/ 	.byte	0x04, 0x05
        /*0696*/ 	.short	(.L_32 - .L_31)
.L_31:
        /*0698*/ 	.word	0x00000180
        /*069c*/ 	.word	0x00000001
        /*06a0*/ 	.word	0x00000001


	//----- nvinfo : EIATTR_CRS_STACK_SIZE
	.align		4
.L_32:
        /*06a4*/ 	.byte	0x04, 0x1e
        /*06a6*/ 	.short	(.L_34 - .L_33)
.L_33:
        /*06a8*/ 	.word	0x00000000


	//----- nvinfo : EIATTR_CBANK_PARAM_SIZE
	.align		4
.L_34:
        /*06ac*/ 	.byte	0x03, 0x19
        /*06ae*/ 	.short	0x0470


	//----- nvinfo : EIATTR_PARAM_CBANK
	.align		4
        /*06b0*/ 	.byte	0x04, 0x0a
        /*06b2*/ 	.short	(.L_36 - .L_35)
	.align		4
.L_35:
        /*06b4*/ 	.word	index@(.nv.constant0._ZN7cutlass13device_kernelINS_4gemm6kernel13GemmUniversalIN4cute5tupleIJiiiiEEENS1_10collective13CollectiveMmaINS1_37MainloopSm90TmaGmmaWarpSpecializedFP8ILi18ENS5_IJNS4_1CILi8EEENSA_ILi1EEESC_EEENS1_32KernelTmaWarpSpecializedPingpongEEENS5_IJNSA_ILi64EEENSA_ILi128EEESG_EEENS_12float_e4m3_tENS5_IJlSC_lEEESJ_SK_NS4_8TiledMMAINS4_8MMA_AtomIJNS4_4SM904GMMA31MMA_64x128x32_F32E4M3E4M3_SS_TNILNSO_7ScaleInE1ELSQ_1EEEEEENS4_6LayoutINS5_IJSC_SC_SC_EEENS5_IJNSA_ILi0EEESV_SV_EEEEENS5_IJNS4_10UnderscoreESY_SY_EEEEENS4_13SM90_TMA_LOADENS4_14ComposedLayoutINS4_7SwizzleILi2ELi4ELi3EEENS4_18smem_ptr_flag_bitsILi8EEENST_INS5_IJSB_SG_EEENS5_IJSG_SC_EEEEEEEvNS4_8identityENS4_23SM90_TMA_LOAD_MULTICASTES1A_vS1B_EENS_8epilogue10collective6detail29Sm90TmaWarpSpecializedAdapterINS1F_15DefaultEpilogueISJ_SK_SK_NS1E_6thread17LinearCombinationISJ_Li1EffLNS1J_9ScaleType4KindE0ELNS_15FloatRoundStyleE2ESJ_EENS1_15EpilogueDefaultEEEEEvvEEEEvNT_6ParamsE)
        /*06b8*/ 	.short	0x0210
        /*06ba*/ 	.short	0x0470


	//----- nvinfo : EIATTR_SW_WAR
	.align		4
.L_36:
        /*06bc*/ 	.byte	0x04, 0x36
        /*06be*/ 	.short	(.L_38 - .L_37)
.L_37:
        /*06c0*/ 	.word	0x00000008
.L_38:


//--------------------- .nv.callgraph             --------------------------
	.section	.nv.callgraph,"",@"SHT_CUDA_CALLGRAPH"
	.align	4
	.sectionentsize	8
	.align		4
        /*0000*/ 	.word	0x00000000
	.align		4
        /*0004*/ 	.word	0xffffffff
	.align		4
        /*0008*/ 	.word	0x00000000
	.align		4
        /*000c*/ 	.word	0xfffffffe
	.align		4
        /*0010*/ 	.word	0x00000000
	.align		4
        /*0014*/ 	.word	0xfffffffd
	.align		4
        /*0018*/ 	.word	0x00000000
	.align		4
        /*001c*/ 	.word	0xfffffffc


//--------------------- .nv.constant4             --------------------------
	.section	.nv.constant4,"a",@progbits
	.align	8
	.align		8
.nv.constant4:
        /*0000*/ 	.dword	_ZN40_INTERNAL_d1847191_4_k_cu_a0c09eb2_266554cuda3std3__45__cpo5beginE
	.align		8
        /*0008*/ 	.dword	_ZN40_INTERNAL_d1847191_4_k_cu_a0c09eb2_266554cuda3std3__45__cpo3endE
	.align		8
        /*0010*/ 	.dword	_ZN40_INTERNAL_d1847191_4_k_cu_a0c09eb2_266554cuda3std3__45__cpo6cbeginE
	.align		8
        /*0018*/ 	.dword	_ZN40_INTERNAL_d1847191_4_k_cu_a0c09eb2_266554cuda3std3__45__cpo4cendE
	.align		8
        /*0020*/ 	.dword	_ZN40_INTERNAL_d1847191_4_k_cu_a0c09eb2_266554cuda3std3__442_GLOBAL__N__d1847191_4_k_cu_a0c09eb2_266556ignoreE
	.align		8
        /*0028*/ 	.dword	_ZN40_INTERNAL_d1847191_4_k_cu_a0c09eb2_266554cuda3std3__419piecewise_constructE
	.align		8
        /*0030*/ 	.dword	_ZN40_INTERNAL_d1847191_4_k_cu_a0c09eb2_266554cuda3std3__48in_placeE
	.align		8
        /*0038*/ 	.dword	_ZN40_INTERNAL_d1847191_4_k_cu_a0c09eb2_266554cuda3std6ranges3__45__cpo4swapE
	.align		8
        /*0040*/ 	.dword	_ZN40_INTERNAL_d1847191_4_k_cu_a0c09eb2_266554cuda3std6ranges3__45__cpo9iter_moveE
	.align		8
        /*0048*/ 	.dword	_ZN40_INTERNAL_d1847191_4_k_cu_a0c09eb2_266554cute7productE
	.align		8
        /*0050*/ 	.dword	_ZN40_INTERNAL_d1847191_4_k_cu_a0c09eb2_266554cute1_E


//--------------------- .text._ZN7cutlass13device_kernelINS_4gemm6kernel13GemmUniversalIN4cute5tupleIJiiiiEEENS1_10collective13CollectiveMmaINS1_37MainloopSm90TmaGmmaWarpSpecializedFP8ILi18ENS5_IJNS4_1CILi8EEENSA_ILi1EEESC_EEENS1_32KernelTmaWarpSpecializedPingpongEEENS5_IJNSA_ILi64EEENSA_ILi128EEESG_EEENS_12float_e4m3_tENS5_IJlSC_lEEESJ_SK_NS4_8TiledMMAINS4_8MMA_AtomIJNS4_4SM904GMMA31MMA_64x128x32_F32E4M3E4M3_SS_TNILNSO_7ScaleInE1ELSQ_1EEEEEENS4_6LayoutINS5_IJSC_SC_SC_EEENS5_IJNSA_ILi0EEESV_SV_EEEEENS5_IJNS4_10UnderscoreESY_SY_EEEEENS4_13SM90_TMA_LOADENS4_14ComposedLayoutINS4_7SwizzleILi2ELi4ELi3EEENS4_18smem_ptr_flag_bitsILi8EEENST_INS5_IJSB_SG_EEENS5_IJSG_SC_EEEEEEEvNS4_8identityENS4_23SM90_TMA_LOAD_MULTICASTES1A_vS1B_EENS_8epilogue10collective6detail29Sm90TmaWarpSpecializedAdapterINS1F_15DefaultEpilogueISJ_SK_SK_NS1E_6thread17LinearCombinationISJ_Li1EffLNS1J_9ScaleType4KindE0ELNS_15FloatRoundStyleE2ESJ_EENS1_15EpilogueDefaultEEEEEvvEEEEvNT_6ParamsE --------------------------
	.section	.text._ZN7cutlass13device_kernelINS_4gemm6kernel13GemmUniversalIN4cute5tupleIJiiiiEEENS1_10collective13CollectiveMmaINS1_37MainloopSm90TmaGmmaWarpSpecializedFP8ILi18ENS5_IJNS4_1CILi8EEENSA_ILi1EEESC_EEENS1_32KernelTmaWarpSpecializedPingpongEEENS5_IJNSA_ILi64EEENSA_ILi128EEESG_EEENS_12float_e4m3_tENS5_IJlSC_lEEESJ_SK_NS4_8TiledMMAINS4_8MMA_AtomIJNS4_4SM904GMMA31MMA_64x128x32_F32E4M3E4M3_SS_TNILNSO_7ScaleInE1ELSQ_1EEEEEENS4_6LayoutINS5_IJSC_SC_SC_EEENS5_IJNSA_ILi0EEESV_SV_EEEEENS5_IJNS4_10UnderscoreESY_SY_EEEEENS4_13SM90_TMA_LOADENS4_14ComposedLayoutINS4_7SwizzleILi2ELi4ELi3EEENS4_18smem_ptr_flag_bitsILi8EEENST_INS5_IJSB_SG_EEENS5_IJSG_SC_EEEEEEEvNS4_8identityENS4_23SM90_TMA_LOAD_MULTICASTES1A_vS1B_EENS_8epilogue10collective6detail29Sm90TmaWarpSpecializedAdapterINS1F_15DefaultEpilogueISJ_SK_SK_NS1E_6thread17LinearCombinationISJ_Li1EffLNS1J_9ScaleType4KindE0ELNS_15FloatRoundStyleE2ESJ_EENS1_15EpilogueDefaultEEEEEvvEEEEvNT_6ParamsE,"ax",@progbits
	.align	128
.text._ZN7cutlass13device_kernelINS_4gemm6kernel13GemmUniversalIN4cute5tupleIJiiiiEEENS1_10collective13CollectiveMmaINS1_37MainloopSm90TmaGmmaWarpSpecializedFP8ILi18ENS5_IJNS4_1CILi8EEENSA_ILi1EEESC_EEENS1_32KernelTmaWarpSpecializedPingpongEEENS5_IJNSA_ILi64EEENSA_ILi128EEESG_EEENS_12float_e4m3_tENS5_IJlSC_lEEESJ_SK_NS4_8TiledMMAINS4_8MMA_AtomIJNS4_4SM904GMMA31MMA_64x128x32_F32E4M3E4M3_SS_TNILNSO_7ScaleInE1ELSQ_1EEEEEENS4_6LayoutINS5_IJSC_SC_SC_EEENS5_IJNSA_ILi0EEESV_SV_EEEEENS5_IJNS4_10UnderscoreESY_SY_EEEEENS4_13SM90_TMA_LOADENS4_14ComposedLayoutINS4_7SwizzleILi2ELi4ELi3EEENS4_18smem_ptr_flag_bitsILi8EEENST_INS5_IJSB_SG_EEENS5_IJSG_SC_EEEEEEEvNS4_8identityENS4_23SM90_TMA_LOAD_MULTICASTES1A_vS1B_EENS_8epilogue10collective6detail29Sm90TmaWarpSpecializedAdapterINS1F_15DefaultEpilogueISJ_SK_SK_NS1E_6thread17LinearCombinationISJ_Li1EffLNS1J_9ScaleType4KindE0ELNS_15FloatRoundStyleE2ESJ_EENS1_15EpilogueDefaultEEEEEvvEEEEvNT_6ParamsE:
        .type           _ZN7cutlass13device_kernelINS_4gemm6kernel13GemmUniversalIN4cute5tupleIJiiiiEEENS1_10collective13CollectiveMmaINS1_37MainloopSm90TmaGmmaWarpSpecializedFP8ILi18ENS5_IJNS4_1CILi8EEENSA_ILi1EEESC_EEENS1_32KernelTmaWarpSpecializedPingpongEEENS5_IJNSA_ILi64EEENSA_ILi128EEESG_EEENS_12float_e4m3_tENS5_IJlSC_lEEESJ_SK_NS4_8TiledMMAINS4_8MMA_AtomIJNS4_4SM904GMMA31MMA_64x128x32_F32E4M3E4M3_SS_TNILNSO_7ScaleInE1ELSQ_1EEEEEENS4_6LayoutINS5_IJSC_SC_SC_EEENS5_IJNSA_ILi0EEESV_SV_EEEEENS5_IJNS4_10UnderscoreESY_SY_EEEEENS4_13SM90_TMA_LOADENS4_14ComposedLayoutINS4_7SwizzleILi2ELi4ELi3EEENS4_18smem_ptr_flag_bitsILi8EEENST_INS5_IJSB_SG_EEENS5_IJSG_SC_EEEEEEEvNS4_8identityENS4_23SM90_TMA_LOAD_MULTICASTES1A_vS1B_EENS_8epilogue10collective6detail29Sm90TmaWarpSpecializedAdapterINS1F_15DefaultEpilogueISJ_SK_SK_NS1E_6thread17LinearCombinationISJ_Li1EffLNS1J_9ScaleType4KindE0ELNS_15FloatRoundStyleE2ESJ_EENS1_15EpilogueDefaultEEEEEvvEEEEvNT_6ParamsE,@function
        .size           _ZN7cutlass13device_kernelINS_4gemm6kernel13GemmUniversalIN4cute5tupleIJiiiiEEENS1_10collective13CollectiveMmaINS1_37MainloopSm90TmaGmmaWarpSpecializedFP8ILi18ENS5_IJNS4_1CILi8EEENSA_ILi1EEESC_EEENS1_32KernelTmaWarpSpecializedPingpongEEENS5_IJNSA_ILi64EEENSA_ILi128EEESG_EEENS_12float_e4m3_tENS5_IJlSC_lEEESJ_SK_NS4_8TiledMMAINS4_8MMA_AtomIJNS4_4SM904GMMA31MMA_64x128x32_F32E4M3E4M3_SS_TNILNSO_7ScaleInE1ELSQ_1EEEEEENS4_6LayoutINS5_IJSC_SC_SC_EEENS5_IJNSA_ILi0EEESV_SV_EEEEENS5_IJNS4_10UnderscoreESY_SY_EEEEENS4_13SM90_TMA_LOADENS4_14ComposedLayoutINS4_7SwizzleILi2ELi4ELi3EEENS4_18smem_ptr_flag_bitsILi8EEENST_INS5_IJSB_SG_EEENS5_IJSG_SC_EEEEEEEvNS4_8identityENS4_23SM90_TMA_LOAD_MULTICASTES1A_vS1B_EENS_8epilogue10collective6detail29Sm90TmaWarpSpecializedAdapterINS1F_15DefaultEpilogueISJ_SK_SK_NS1E_6thread17LinearCombinationISJ_Li1EffLNS1J_9ScaleType4KindE0ELNS_15FloatRoundStyleE2ESJ_EENS1_15EpilogueDefaultEEEEEvvEEEEvNT_6ParamsE,(.L_x_237 - _ZN7cutlass13device_kernelINS_4gemm6kernel13GemmUniversalIN4cute5tupleIJiiiiEEENS1_10collective13CollectiveMmaINS1_37MainloopSm90TmaGmmaWarpSpecializedFP8ILi18ENS5_IJNS4_1CILi8EEENSA_ILi1EEESC_EEENS1_32KernelTmaWarpSpecializedPingpongEEENS5_IJNSA_ILi64EEENSA_ILi128EEESG_EEENS_12float_e4m3_tENS5_IJlSC_lEEESJ_SK_NS4_8TiledMMAINS4_8MMA_AtomIJNS4_4SM904GMMA31MMA_64x128x32_F32E4M3E4M3_SS_TNILNSO_7ScaleInE1ELSQ_1EEEEEENS4_6LayoutINS5_IJSC_SC_SC_EEENS5_IJNSA_ILi0EEESV_SV_EEEEENS5_IJNS4_10UnderscoreESY_SY_EEEEENS4_13SM90_TMA_LOADENS4_14ComposedLayoutINS4_7SwizzleILi2ELi4ELi3EEENS4_18smem_ptr_flag_bitsILi8EEENST_INS5_IJSB_SG_EEENS5_IJSG_SC_EEEEEEEvNS4_8identityENS4_23SM90_TMA_LOAD_MULTICASTES1A_vS1B_EENS_8epilogue10collective6detail29Sm90TmaWarpSpecializedAdapterINS1F_15DefaultEpilogueISJ_SK_SK_NS1E_6thread17LinearCombinationISJ_Li1EffLNS1J_9ScaleType4KindE0ELNS_15FloatRoundStyleE2ESJ_EENS1_15EpilogueDefaultEEEEEvvEEEEvNT_6ParamsE)
        .other          _ZN7cutlass13device_kernelINS_4gemm6kernel13GemmUniversalIN4cute5tupleIJiiiiEEENS1_10collective13CollectiveMmaINS1_37MainloopSm90TmaGmmaWarpSpecializedFP8ILi18ENS5_IJNS4_1CILi8EEENSA_ILi1EEESC_EEENS1_32KernelTmaWarpSpecializedPingpongEEENS5_IJNSA_ILi64EEENSA_ILi128EEESG_EEENS_12float_e4m3_tENS5_IJlSC_lEEESJ_SK_NS4_8TiledMMAINS4_8MMA_AtomIJNS4_4SM904GMMA31MMA_64x128x32_F32E4M3E4M3_SS_TNILNSO_7ScaleInE1ELSQ_1EEEEEENS4_6LayoutINS5_IJSC_SC_SC_EEENS5_IJNSA_ILi0EEESV_SV_EEEEENS5_IJNS4_10UnderscoreESY_SY_EEEEENS4_13SM90_TMA_LOADENS4_14ComposedLayoutINS4_7SwizzleILi2ELi4ELi3EEENS4_18smem_ptr_flag_bitsILi8EEENST_INS5_IJSB_SG_EEENS5_IJSG_SC_EEEEEEEvNS4_8identityENS4_23SM90_TMA_LOAD_MULTICASTES1A_vS1B_EENS_8epilogue10collective6detail29Sm90TmaWarpSpecializedAdapterINS1F_15DefaultEpilogueISJ_SK_SK_NS1E_6thread17LinearCombinationISJ_Li1EffLNS1J_9ScaleType4KindE0ELNS_15FloatRoundStyleE2ESJ_EENS1_15EpilogueDefaultEEEEEvvEEEEvNT_6ParamsE,@"STO_CUDA_ENTRY STV_DEFAULT"
_ZN7cutlass13device_kernelINS_4gemm6kernel13GemmUniversalIN4cute5tupleIJiiiiEEENS1_10collective13CollectiveMmaINS1_37MainloopSm90TmaGmmaWarpSpecializedFP8ILi18ENS5_IJNS4_1CILi8EEENSA_ILi1EEESC_EEENS1_32KernelTmaWarpSpecializedPingpongEEENS5_IJNSA_ILi64EEENSA_ILi128EEESG_EEENS_12float_e4m3_tENS5_IJlSC_lEEESJ_SK_NS4_8TiledMMAINS4_8MMA_AtomIJNS4_4SM904GMMA31MMA_64x128x32_F32E4M3E4M3_SS_TNILNSO_7ScaleInE1ELSQ_1EEEEEENS4_6LayoutINS5_IJSC_SC_SC_EEENS5_IJNSA_ILi0EEESV_SV_EEEEENS5_IJNS4_10UnderscoreESY_SY_EEEEENS4_13SM90_TMA_LOADENS4_14ComposedLayoutINS4_7SwizzleILi2ELi4ELi3EEENS4_18smem_ptr_flag_bitsILi8EEENST_INS5_IJSB_SG_EEENS5_IJSG_SC_EEEEEEEvNS4_8identityENS4_23SM90_TMA_LOAD_MULTICASTES1A_vS1B_EENS_8epilogue10collective6detail29Sm90TmaWarpSpecializedAdapterINS1F_15DefaultEpilogueISJ_SK_SK_NS1E_6thread17LinearCombinationISJ_Li1EffLNS1J_9ScaleType4KindE0ELNS_15FloatRoundStyleE2ESJ_EENS1_15EpilogueDefaultEEEEEvvEEEEvNT_6ParamsE:
[----:B------:R-:W-:Y:S01]  /*0000*/  LDC R1, c[0x0][0x28] ;  /* 0x00000a00ff017b82 */ /* 0x000fe20000000800 */
[----:B------:R-:W0:Y:S01]  /*0010*/  S2R R11, SR_TID.X ;  /* 0x00000000000b7919 */ /* 0x000e220000002100 */
[----:B------:R-:W-:Y:S01]  /*0020*/  ELECT P0, URZ, PT ;  /* 0x00000000003f782f */ /* 0x000fe20003800000 */
[----:B------:R-:W-:Y:S01]  /*0030*/  BSSY B0, `(.L_x_0) ;  /* 0x000000f000007945 */ /* 0x000fe20003800000 */
[--C-:B0-----:R-:W-:Y:S02]  /*0040*/  SHF.R.U32.HI R0, RZ, 0x5, R11.reuse ;  /* 0x00000005ff007819 */ /* 0x101fe4000001160b */
[----:B------:R-:W-:-:S03]  /*0050*/  SHF.R.U32.HI R5, RZ, 0x7, R11 ;  /* 0x00000007ff057819 */ /* 0x000fc6000001160b */
[----:B------:R-:W0:Y:S04]  /*0060*/  SHFL.IDX PT, R2, R0, RZ, 0x1f ;  /* 0x00001fff00027589 */ /* 0x000e2800000e0000 */
[----:B------:R1:W2:Y:S01]  /*0070*/  SHFL.IDX PT, R6, R5, RZ, 0x1f ;  /* 0x00001fff05067589 */ /* 0x0002a200000e0000 */
[----:B0-----:R-:W-:-:S13]  /*0080*/  ISETP.NE.OR P0, PT, R2, RZ, !P0 ;  /* 0x000000ff0200720c */ /* 0x001fda0004705670 */
[----:B-12---:R-:W-:Y:S05]  /*0090*/  @P0 BRA `(.L_x_1) ;  /* 0x0000000000200947 */ /* 0x006fea0003800000 */
[----:B------:R-:W-:Y:S02]  /*00a0*/  ULDC.64 UR4, c[0x0][0x198] ;  /* 0x0000660000047ab9 */ /* 0x000fe40000000a00 */
[----:B------:R-:W-:Y:S02]  /*00b0*/  UIADD3 UR6, UP0, UR4, 0xf0, URZ ;  /* 0x000000f004067890 */ /* 0x000fe4000ff1e03f */
[----:B------:R-:W-:Y:S02]  /*00c0*/  UIADD3 UR4, UP1, UR4, 0x1f0, URZ ;  /* 0x000001f004047890 */ /* 0x000fe4000ff3e03f */
[----:B------:R-:W-:Y:S02]  /*00d0*/  UIADD3.X UR7, URZ, UR5, URZ, UP0, !UPT ;  /* 0x000000053f077290 */ /* 0x000fe400087fe43f */
[----:B------:R-:W-:-:S07]  /*00e0*/  UIADD3.X UR5, URZ, UR5, URZ, UP1, !UPT ;  /* 0x000000053f057290 */ /* 0x000fce0008ffe43f */
[----:B------:R0:W-:Y:S02]  /*00f0*/  UTMACCTL.PF [UR6] ;  /* 0x00000000060079b9 */ /* 0x0001e40008040000 */
[----:B------:R0:W-:Y:S02]  /*0100*/  UTMACCTL.PF [UR4] ;  /* 0x00000000040079b9 */ /* 0x0001e40008040000 */
[----:B0-----:R-:W-:Y:S01]  /*0110*/  NOP ;  /* 0x0000000000007918 */ /* 0x001fe20000000000 */
.L_x_1:
[----:B------:R-:W-:Y:S05]  /*0120*/  BSYNC B0 ;  /* 0x0000000000007941 */ /* 0x000fea0003800000 */
.L_x_0:
[----:B------:R-:W0:Y:S01]  /*0130*/  SHFL.IDX PT, R3, R0, RZ, 0x1f ;  /* 0x00001fff00037589 */ /* 0x000e2200000e0000 */
[----:B------:R-:W-:-:S04]  /*0140*/  SHF.R.S32.HI R4, RZ, 0x1f, R11 ;  /* 0x0000001fff047819 */ /* 0x000fc8000001140b */
[----:B------:R-:W-:-:S04]  /*0150*/  LEA.HI R4, R4, R11, RZ, 0x7 ;  /* 0x0000000b04047211 */ /* 0x000fc800078f38ff */
[----:B------:R-:W-:Y:S02]  /*0160*/  LOP3.LUT R4, R4, 0xffffff80, RZ, 0xc0, !PT ;  /* 0xffffff8004047812 */ /* 0x000fe400078ec0ff */
[----:B0-----:R-:W-:-:S13]  /*0170*/  ISETP.NE.AND P0, PT, R3, RZ, PT ;  /* 0x000000ff0300720c */ /* 0x001fda0003f05270 */
[----:B------:R-:W-:Y:S05]  /*0180*/  @P0 BRA `(.L_x_2) ;  /* 0x0000000000d40947 */ /* 0x000fea0003800000 */
[----:B------:R-:W-:Y:S01]  /*0190*/  ELECT P0, URZ, PT ;  /* 0x00000000003f782f */ /* 0x000fe20003800000 */
[----:B------:R-:W-:-:S12]  /*01a0*/  BSSY B0, `(.L_x_2) ;  /* 0x0000033000007945 */ /* 0x000fd80003800000 */
[----:B------:R-:W-:Y:S05]  /*01b0*/  @!P0 BRA `(.L_x_3) ;  /* 0x0000000000c48947 */ /* 0x000fea0003800000 */
[----:B------:R-:W0:Y:S01]  /*01c0*/  S2UR UR8, SR_CgaCtaId ;  /* 0x00000000000879c3 */ /* 0x000e220000008800 */
[----:B------:R-:W-:Y:S01]  /*01d0*/  UMOV UR4, 0x400 ;  /* 0x0000040000047882 */ /* 0x000fe20000000000 */
[----:B------:R-:W-:Y:S01]  /*01e0*/  UMOV UR5, 0x1 ;  /* 0x0000000100057882 */ /* 0x000fe20000000000 */
[----:B------:R-:W-:Y:S02]  /*01f0*/  UMOV UR6, 0x8 ;  /* 0x0000000800067882 */ /* 0x000fe40000000000 */
[----:B------:R-:W-:-:S04]  /*0200*/  UIADD3 UR6, -UR6, 0x100000, URZ ;  /* 0x0010000006067890 */ /* 0x000fc8000fffe13f */
[----:B------:R-:W-:Y:S02]  /*0210*/  USHF.L.U32 UR7, UR6, 0xb, URZ ;  /* 0x0000000b06077899 */ /* 0x000fe4000800063f */
[----:B------:R-:W-:Y:S02]  /*0220*/  USHF.L.U32 UR6, UR6, 0x1, URZ ;  /* 0x0000000106067899 */ /* 0x000fe4000800063f */
[----:B0-----:R-:W-:Y:S02]  /*0230*/  ULEA UR8, UR8, UR4, 0x18 ;  /* 0x0000000408087291 */ /* 0x001fe4000f8ec03f */
[----:B------:R-:W-:-:S04]  /*0240*/  UIADD3 UR4, -UR5, 0x100000, URZ ;  /* 0x0010000005047890 */ /* 0x000fc8000fffe13f */
[----:B------:R-:W-:Y:S02]  /*0250*/  USHF.L.U32 UR5, UR4, 0xb, URZ ;  /* 0x0000000b04057899 */ /* 0x000fe4000800063f */
[----:B------:R-:W-:Y:S01]  /*0260*/  USHF.L.U32 UR4, UR4, 0x1, URZ ;  /* 0x0000000104047899 */ /* 0x000fe2000800063f */
[----:B------:R-:W0:Y:S11]  /*0270*/  FENCE.VIEW.ASYNC.S ;  /* 0x00000000000073c6 */ /* 0x000e360000000000 */
[----:B0-----:R0:W1:Y:S01]  /*0280*/  SYNCS.EXCH.64 URZ, [UR8], UR4 ;  /* 0x00000004083f75b2 */ /* 0x0010620008000100 */
[----:B------:R0:W2:Y:S01]  /*0290*/  SYNCS.EXCH.64 URZ, [UR8+0x90], UR6 ;  /* 0x00009006083f75b2 */ /* 0x0000a20008000100 */
[----:B------:R0:W3:Y:S01]  /*02a0*/  SYNCS.EXCH.64 URZ, [UR8+0x8], UR4 ;  /* 0x00000804083f75b2 */ /* 0x0000e20008000100 */
[----:B------:R0:W4:Y:S01]  /*02b0*/  SYNCS.EXCH.64 URZ, [UR8+0x98], UR6 ;  /* 0x00009806083f75b2 */ /* 0x0001220008000100 */
[----:B------:R0:W0:Y:S01]  /*02c0*/  SYNCS.EXCH.64 URZ, [UR8+0x10], UR4 ;  /* 0x00001004083f75b2 */ /* 0x0000220008000100 */
        /* <DEDUP_REMOVED lines=31> */
[----:B-1234-:R-:W-:Y:S01]  /*04c0*/  NOP ;  /* 0x0000000000007918 */ /* 0x01efe20000000000 */
.L_x_3:
[----:B0-----:R-:W-:Y:S05]  /*04d0*/  BSYNC B0 ;  /* 0x0000000000007941 */ /* 0x001fea0003800000 */
.L_x_2:
[----:B------:R-:W-:Y:S01]  /*04e0*/  IMAD.IADD R10, R11, 0x1, -R4 ;  /* 0x000000010b0a7824 */ /* 0x000fe200078e0a04 */
[----:B------:R-:W0:Y:S01]  /*04f0*/  SHFL.IDX PT, R13, R0, RZ, 0x1f ;  /* 0x00001fff000d7589 */ /* 0x000e2200000e0000 */
[----:B------:R-:W1:Y:S01]  /*0500*/  S2UR UR12, SR_CTAID.X ;  /* 0x00000000000c79c3 */ /* 0x000e620000002500 */
[----:B------:R-:W-:Y:S02]  /*0510*/  SHF.R.S32.HI R8, RZ, 0x1f, R3 ;  /* 0x0000001fff087819 */ /* 0x000fe40000011403 */
[----:B------:R-:W-:Y:S01]  /*0520*/  ELECT P0, URZ, PT ;  /* 0x00000000003f782f */ /* 0x000fe20003800000 */
[----:B------:R1:W2:Y:S01]  /*0530*/  SHFL.IDX PT, R9, R0, RZ, 0x1f ;  /* 0x00001fff00097589 */ /* 0x0002a200000e0000 */
[----:B------:R-:W-:Y:S02]  /*0540*/  SHF.R.S32.HI R19, RZ, 0x1f, R10 ;  /* 0x0000001fff137819 */ /* 0x000fe4000001140a */
[----:B------:R-:W-:Y:S02]  /*0550*/  ELECT P1, URZ, PT ;  /* 0x00000000003f782f */ /* 0x000fe40003820000 */
[----:B------:R-:W-:Y:S01]  /*0560*/  LEA.HI R8, R8, R3, RZ, 0x2 ;  /* 0x0000000308087211 */ /* 0x000fe200078f10ff */
[----:B------:R-:W3:Y:S01]  /*0570*/  S2R R16, SR_CTAID.Y ;  /* 0x0000000000107919 */ /* 0x000ee20000002600 */
[----:B------:R-:W-:Y:S01]  /*0580*/  LEA.HI R4, R19, R10, RZ, 0x3 ;  /* 0x0000000a13047211 */ /* 0x000fe200078f18ff */
[----:B------:R-:W4:Y:S01]  /*0590*/  LDC R12, c[0x0][0x140] ;  /* 0x00005000ff0c7b82 */ /* 0x000f220000000800 */
[----:B------:R-:W-:Y:S01]  /*05a0*/  LOP3.LUT R8, R8, 0x3ffffffc, RZ, 0xc0, !PT ;  /* 0x3ffffffc08087812 */ /* 0x000fe200078ec0ff */
[----:B------:R-:W-:Y:S01]  /*05b0*/  ULDC UR4, c[0x0][0x150] ;  /* 0x0000540000047ab9 */ /* 0x000fe20000000800 */
[--C-:B------:R-:W-:Y:S01]  /*05c0*/  SHF.R.S32.HI R7, RZ, 0x3, R4.reuse ;  /* 0x00000003ff077819 */ /* 0x100fe20000011404 */
[----:B------:R-:W-:Y:S01]  /*05d0*/  UMOV UR11, 0x80 ;  /* 0x00000080000b7882 */ /* 0x000fe20000000000 */
[----:B------:R-:W-:Y:S01]  /*05e0*/  SHF.R.S32.HI R4, RZ, 0x1f, R4 ;  /* 0x0000001fff047819 */ /* 0x000fe20000011404 */
[----:B------:R-:W-:Y:S01]  /*05f0*/  NOP ;  /* 0x0000000000007918 */ /* 0x000fe20000000000 */
[----:B------:R-:W-:Y:S01]  /*0600*/  NOP ;  /* 0x0000000000007918 */ /* 0x000fe20000000000 */
[----:B------:R-:W5:Y:S01]  /*0610*/  LDC R25, c[0x0][0x148] ;  /* 0x00005200ff197b82 */ /* 0x000f620000000800 */
[----:B------:R-:W-:Y:S01]  /*0620*/  LEA.HI R4, R4, R7, RZ, 0x2 ;  /* 0x0000000704047211 */ /* 0x000fe200078f10ff */
[C---:B------:R-:W-:Y:S01]  /*0630*/  VIADD R40, R6.reuse, 0xffffffff ;  /* 0xffffffff06287836 */ /* 0x040fe20000000000 */
[----:B------:R-:W-:-:S02]  /*0640*/  ISETP.NE.AND P4, PT, R6, RZ, PT ;  /* 0x000000ff0600720c */ /* 0x000fc40003f85270 */
[----:B------:R-:W-:Y:S02]  /*0650*/  LOP3.LUT R4, R4, 0xfffffffc, RZ, 0xc0, !PT ;  /* 0xfffffffc04047812 */ /* 0x000fe400078ec0ff */
[----:B0-----:R-:W-:Y:S01]  /*0660*/  ISETP.NE.OR P0, PT, R13, RZ, !P0 ;  /* 0x000000ff0d00720c */ /* 0x001fe20004705670 */
[----:B------:R-:W-:Y:S01]  /*0670*/  IMAD.MOV.U32 R13, RZ, RZ, 0x1 ;  /* 0x00000001ff0d7424 */ /* 0x000fe200078e00ff */
[----:B-1----:R-:W-:Y:S01]  /*0680*/  I2FP.F32.U32 R0, UR12 ;  /* 0x0000000c00007c45 */ /* 0x002fe20008201000 */
[----:B------:R-:W-:Y:S01]  /*0690*/  IMAD.IADD R4, R7, 0x1, -R4 ;  /* 0x0000000107047824 */ /* 0x000fe200078e0a04 */
[----:B--2---:R-:W-:Y:S01]  /*06a0*/  ISETP.NE.OR P1, PT, R9, RZ, !P1 ;  /* 0x000000ff0900720c */ /* 0x004fe20004f25670 */
[----:B------:R-:W-:Y:S01]  /*06b0*/  IMAD.IADD R7, R3, 0x1, -R8 ;  /* 0x0000000103077824 */ /* 0x000fe200078e0a08 */
[----:B------:R-:W-:Y:S01]  /*06c0*/  SHF.R.S32.HI R3, RZ, 0x1f, R2 ;  /* 0x0000001fff037819 */ /* 0x000fe20000011402 */
[----:B------:R-:W-:Y:S01]  /*06d0*/  FMUL R0, R0, UR4 ;  /* 0x0000000400007c20 */ /* 0x000fe20008400000 */
[----:B------:R-:W0:Y:S01]  /*06e0*/  LDC R9, c[0x0][0x144] ;  /* 0x00005100ff097b82 */ /* 0x000e220000000800 */
[----:B------:R-:W-:Y:S01]  /*06f0*/  IMAD R4, R7, 0x4, R4 ;  /* 0x0000000407047824 */ /* 0x000fe200078e0204 */
[----:B------:R-:W-:Y:S01]  /*0700*/  LEA.HI R3, R3, R2, RZ, 0x2 ;  /* 0x0000000203037211 */ /* 0x000fe200078f10ff */
[----:B------:R-:W-:Y:S01]  /*0710*/  ULDC UR4, c[0x0][0x154] ;  /* 0x0000550000047ab9 */ /* 0x000fe20000000800 */
[----:B----4-:R-:W-:Y:S01]  /*0720*/  ISETP.EQ.U32.AND P3, PT, R12, 0x1, PT ;  /* 0x000000010c00780c */ /* 0x010fe20003f62070 */
[C---:B------:R-:W-:Y:S01]  /*0730*/  IMAD.SHL.U32 R7, R4.reuse, 0x4, RZ ;  /* 0x0000000404077824 */ /* 0x040fe200078e00ff */
[----:B------:R-:W-:Y:S01]  /*0740*/  VOTEU.ALL UP0, P0 ;  /* 0x00000000003f7886 */ /* 0x000fe20000000000 */
[----:B------:R-:W1:Y:S01]  /*0750*/  F2I.U32.TRUNC.NTZ R0, R0 ;  /* 0x0000000000007305 */ /* 0x000e62000020f000 */
[----:B------:R-:W-:Y:S01]  /*0760*/  LOP3.LUT R3, R3, 0xfffffffc, RZ, 0xc0, !PT ;  /* 0xfffffffc03037812 */ /* 0x000fe200078ec0ff */
[----:B------:R-:W-:Y:S01]  /*0770*/  VOTEU.ALL UP1, P1 ;  /* 0x00000000003f7886 */ /* 0x000fe20000820000 */
[----:B------:R-:W-:Y:S01]  /*0780*/  LOP3.LUT R12, R4, 0xc, R7, 0x78, !PT ;  /* 0x0000000c040c7812 */ /* 0x000fe200078e7807 */
[----:B------:R-:W2:Y:S01]  /*0790*/  @!UP0 S2UR UR7, SR_CgaCtaId ;  /* 0x00000000000789c3 */ /* 0x000ea20000008800 */
[----:B------:R4:W5:Y:S01]  /*07a0*/  SHFL.IDX PT, R8, R5, RZ, 0x1f ;  /* 0x00001fff05087589 */ /* 0x00096200000e0000 */
[----:B------:R-:W-:Y:S01]  /*07b0*/  IMAD.IADD R18, R2, 0x1, -R3 ;  /* 0x0000000102127824 */ /* 0x000fe200078e0a03 */
[----:B---3--:R-:W-:Y:S01]  /*07c0*/  I2FP.F32.U32 R2, R16 ;  /* 0x0000001000027245 */ /* 0x008fe20000201000 */
[----:B------:R-:W-:Y:S01]  /*07d0*/  @!UP0 UMOV UR6, 0x400 ;  /* 0x0000040000068882 */ /* 0x000fe20000000000 */
[----:B------:R-:W-:Y:S01]  /*07e0*/  SHF.R.S32.HI R3, RZ, 0x1f, R12 ;  /* 0x0000001fff037819 */ /* 0x000fe2000001140c */
[----:B------:R-:W-:Y:S01]  /*07f0*/  @!UP1 UMOV UR9, 0x400 ;  /* 0x0000040000099882 */ /* 0x000fe20000000000 */
[----:B------:R-:W-:Y:S01]  /*0800*/  VOTEU.ALL UP2, P1 ;  /* 0x00000000003f7886 */ /* 0x000fe20000840000 */
[----:B------:R-:W3:Y:S01]  /*0810*/  @!UP1 S2UR UR10, SR_CgaCtaId ;  /* 0x00000000000a99c3 */ /* 0x000ee20000008800 */
[----:B------:R-:W-:Y:S01]  /*0820*/  LEA.HI R3, R3, R12, RZ, 0x3 ;  /* 0x0000000c03037211 */ /* 0x000fe200078f18ff */
[----:B------:R-:W-:Y:S01]  /*0830*/  FMUL R2, R2, UR4 ;  /* 0x0000000402027c20 */ /* 0x000fe20008400000 */
[----:B-1----:R-:W-:Y:S01]  /*0840*/  IMAD.MOV R0, RZ, RZ, -R0 ;  /* 0x000000ffff007224 */ /* 0x002fe200078e0a00 */
[----:B------:R-:W-:Y:S01]  /*0850*/  UMOV UR4, 0x20 ;  /* 0x0000002000047882 */ /* 0x000fe20000000000 */
[----:B----4-:R-:W-:Y:S01]  /*0860*/  LOP3.LUT R5, R3, 0xfffffff8, RZ, 0xc0, !PT ;  /* 0xfffffff803057812 */ /* 0x010fe200078ec0ff */
[----:B------:R-:W-:-:S04]  /*0870*/  @!UP0 UIADD3 UR4, -UR4, 0x100000, URZ ;  /* 0x0010000004048890 */ /* 0x000fc8000fffe13f */
[----:B------:R-:W-:Y:S02]  /*0880*/  @!UP0 USHF.L.U32 UR5, UR4, 0xb, URZ ;  /* 0x0000000b04058899 */ /* 0x000fe4000800063f */
[----:B------:R-:W-:Y:S01]  /*0890*/  @!UP0 USHF.L.U32 UR4, UR4, 0x1, URZ ;  /* 0x0000000104048899 */ /* 0x000fe2000800063f */
[----:B0-----:R-:W-:Y:S01]  /*08a0*/  IMAD R24, R9, R0, UR12 ;  /* 0x0000000c09187e24 */ /* 0x001fe2000f8e0200 */
[----:B------:R-:W0:Y:S01]  /*08b0*/  F2I.U32.TRUNC.NTZ R2, R2 ;  /* 0x0000000200027305 */ /* 0x000e22000020f000 */
[----:B------:R-:W-:Y:S01]  /*08c0*/  VOTEU.ALL UP3, P1 ;  /* 0x00000000003f7886 */ /* 0x000fe20000860000 */
[----:B------:R-:W-:Y:S01]  /*08d0*/  IMAD.IADD R5, R12, 0x1, -R5 ;  /* 0x000000010c057824 */ /* 0x000fe200078e0a05 */
[----:B------:R-:W-:Y:S01]  /*08e0*/  VOTEU.ALL UP4, P1 ;  /* 0x00000000003f7886 */ /* 0x000fe20000880000 */
[----:B------:R-:W-:Y:S01]  /*08f0*/  VOTEU.ALL UP5, P1 ;  /* 0x00000000003f7886 */ /* 0x000fe200008a0000 */
[C---:B------:R-:W-:Y:S02]  /*0900*/  ISETP.NE.AND P1, PT, R18.reuse, 0x3, PT ;  /* 0x000000031200780c */ /* 0x040fe40003f25270 */
[----:B------:R-:W-:Y:S01]  /*0910*/  ISETP.NE.AND P2, PT, R5, R24, PT ;  /* 0x000000180500720c */ /* 0x000fe20003f45270 */
[----:B--2---:R-:W-:Y:S01]  /*0920*/  @!UP0 ULEA UR8, UR7, UR6, 0x18 ;  /* 0x0000000607088291 */ /* 0x004fe2000f8ec03f */
[----:B------:R-:W-:Y:S01]  /*0930*/  ISETP.EQ.OR P1, PT, R18, RZ, !P1 ;  /* 0x000000ff1200720c */ /* 0x000fe20004f22670 */
[----:B------:R-:W-:-:S04]  /*0940*/  @!UP1 UIADD3 UR6, -UR11, 0x100000, URZ ;  /* 0x001000000b069890 */ /* 0x000fc8000fffe13f */
[----:B------:R-:W-:Y:S02]  /*0950*/  @!UP1 USHF.L.U32 UR7, UR6, 0xb, URZ ;  /* 0x0000000b06079899 */ /* 0x000fe4000800063f */
[----:B------:R-:W-:Y:S01]  /*0960*/  @!UP1 USHF.L.U32 UR6, UR6, 0x1, URZ ;  /* 0x0000000106069899 */ /* 0x000fe2000800063f */
[----:B------:R-:W-:Y:S01]  /*0970*/  ISETP.GE.U32.AND P6, PT, R40, 0x2, PT ;  /* 0x000000022800780c */ /* 0x000fe20003fc6070 */
[----:B------:R-:W-:Y:S01]  /*0980*/  VOTEU.ALL UP0, P0 ;  /* 0x00000000003f7886 */ /* 0x000fe20000000000 */
[----:B------:R-:W-:Y:S01]  /*0990*/  ISETP.EQ.AND P1, PT, R6, RZ, P1 ;  /* 0x000000ff0600720c */ /* 0x000fe20000f22270 */
[----:B0-----:R-:W-:Y:S01]  /*09a0*/  IMAD.MOV R26, RZ, RZ, -R2 ;  /* 0x000000ffff1a7224 */ /* 0x001fe200078e0a02 */
[----:B---3--:R-:W-:Y:S02]  /*09b0*/  @!UP1 ULEA UR9, UR10, UR9, 0x18 ;  /* 0x000000090a099291 */ /* 0x008fe4000f8ec03f */
[----:B------:R-:W-:Y:S01]  /*09c0*/  SEL R7, RZ, 0x1, !P1 ;  /* 0x00000001ff077807 */ /* 0x000fe20004800000 */
[----:B------:R-:W-:Y:S01]  /*09d0*/  VOTEU.ALL UP1, P0 ;  /* 0x00000000003f7886 */ /* 0x000fe20000020000 */
[----:B-----5:R-:W-:Y:S01]  /*09e0*/  IMAD R0, R25, R26, R16 ;  /* 0x0000001a19007224 */ /* 0x020fe200078e0210 */
[----:B------:R-:W-:Y:S01]  /*09f0*/  @P2 SHF.R.S32.HI R3, RZ, 0x3, R3 ;  /* 0x00000003ff032819 */ /* 0x000fe20000011403 */
[----:B------:R-:W0:Y:S02]  /*0a00*/  FENCE.VIEW.ASYNC.S ;  /* 0x00000000000073c6 */ /* 0x000e240000000000 */
[----:B0-----:R0:W1:Y:S01]  /*0a10*/  @!UP0 SYNCS.EXCH.64 URZ, [UR8+0x150], UR4 ;  /* 0x00015004083f85b2 */ /* 0x0010620008000100 */
[----:B------:R-:W-:-:S02]  /*0a20*/  LOP3.LUT P0, RZ, R10, 0x7, RZ, 0xc0, !PT ;  /* 0x000000070aff7812 */ /* 0x000fc4000780c0ff */
[----:B------:R-:W-:Y:S02]  /*0a30*/  @P2 ISETP.NE.AND P5, PT, R3, R0, PT ;  /* 0x000000000300220c */ /* 0x000fe40003fa5270 */
[----:B------:R-:W-:Y:S02]  /*0a40*/  ISETP.LT.U32.AND P0, PT, R12, 0x8, !P0 ;  /* 0x000000080c00780c */ /* 0x000fe40004701070 */
[----:B------:R-:W-:Y:S02]  /*0a50*/  @P2 SEL R13, RZ, 0x1, P5 ;  /* 0x00000001ff0d2807 */ /* 0x000fe40002800000 */
[----:B------:R-:W-:Y:S02]  /*0a60*/  SEL R0, RZ, 0x1, !P0 ;  /* 0x00000001ff007807 */ /* 0x000fe40004000000 */
[----:B------:R-:W-:Y:S02]  /*0a70*/  R2UR UR15, R8 ;  /* 0x00000000080f72ca */ /* 0x000fe400000e0000 */
[----:B------:R-:W-:-:S02]  /*0a80*/  LOP3.LUT R13, R13, R0, RZ, 0xc0, !PT ;  /* 0x000000000d0d7212 */ /* 0x000fc400078ec0ff */
[----:B------:R-:W-:Y:S01]  /*0a90*/  SEL R7, R7, 0x2, P6 ;  /* 0x0000000207077807 */ /* 0x000fe20003000000 */
[----:B------:R0:W2:Y:S01]  /*0aa0*/  @!UP1 SYNCS.EXCH.64 URZ, [UR8+0x158], UR4 ;  /* 0x00015804083f95b2 */ /* 0x0000a20008000100 */
[----:B------:R-:W-:Y:S01]  /*0ab0*/  NOP ;  /* 0x0000000000007918 */ /* 0x000fe20000000000 */
[----:B------:R0:W3:Y:S01]  /*0ac0*/  @!UP2 SYNCS.EXCH.64 URZ, [UR9+0x130], UR6 ;  /* 0x00013006093fa5b2 */ /* 0x0000e20008000100 */
[----:B------:R0:W4:Y:S01]  /*0ad0*/  @!UP3 SYNCS.EXCH.64 URZ, [UR9+0x138], UR6 ;  /* 0x00013806093fb5b2 */ /* 0x0001220008000100 */
[----:B------:R0:W0:Y:S01]  /*0ae0*/  @!UP4 SYNCS.EXCH.64 URZ, [UR9+0x140], UR6 ;  /* 0x00014006093fc5b2 */ /* 0x0000220008000100 */
[----:B------:R0:W0:Y:S01]  /*0af0*/  @!UP5 SYNCS.EXCH.64 URZ, [UR9+0x148], UR6 ;  /* 0x00014806093fd5b2 */ /* 0x0000220008000100 */
[----:B------:R-:W-:Y:S01]  /*0b00*/  NOP ;  /* 0x0000000000007918 */ /* 0x000fe20000000000 */
[----:B------:R-:W-:Y:S05]  /*0b10*/  @!P3 BRA `(.L_x_4) ;  /* 0x000000000008b947 */ /* 0x000fea0003800000 */
[----:B01234-:R-:W-:Y:S01]  /*0b20*/  UCGABAR_ARV ;  /* 0x00000000000079c7 */ /* 0x01ffe20008000000 */
[----:B------:R-:W-:Y:S05]  /*0b30*/  BRA `(.L_x_5) ;  /* 0x0000000000047947 */ /* 0x000fea0003800000 */
.L_x_4:
[----:B01234-:R-:W-:Y:S01]  /*0b40*/  NOP ;  /* 0x0000000000007918 */ /* 0x01ffe20000000000 */
.L_x_5:
[----:B------:R-:W-:Y:S01]  /*0b50*/  ULDC.64 UR4, c[0x0][0x598] ;  /* 0x0001660000047ab9 */ /* 0x000fe20000000a00 */
[----:B------:R-:W-:Y:S01]  /*0b60*/  ULDC.64 UR18, c[0x0][0x208] ;  /* 0x0000820000127ab9 */ /* 0x000fe20000000a00 */
[----:B------:R-:W-:-:S04]  /*0b70*/  ISETP.NE.U32.AND P0, PT, RZ, UR4, PT ;  /* 0x00000004ff007c0c */ /* 0x000fc8000bf05070 */
[----:B------:R-:W-:-:S13]  /*0b80*/  ISETP.NE.AND.EX P0, PT, RZ, UR5, PT, P0 ;  /* 0x00000005ff007c0c */ /* 0x000fda000bf05300 */
[----:B------:R-:W-:Y:S05]  /*0b90*/  @!P0 BRA `(.L_x_6) ;  /* 0x00000000001c8947 */ /* 0x000fea0003800000 */
[----:B------:R-:W0:Y:S02]  /*0ba0*/  LDC.64 R2, c[0x0][0x598] ;  /* 0x00016600ff027b82 */ /* 0x000e240000000a00 */
[----:B0-----:R-:W2:Y:S02]  /*0bb0*/  LDG.E.64 R2, desc[UR18][R2.64] ;  /* 0x0000001202027981 */ /* 0x001ea4000c1e1b00 */
[----:B--2---:R-:W-:-:S04]  /*0bc0*/  ISETP.NE.U32.AND P0, PT, R2, RZ, PT ;  /* 0x000000ff0200720c */ /* 0x004fc80003f05070 */
[----:B------:R-:W-:-:S13]  /*0bd0*/  ISETP.NE.AND.EX P0, PT, R3, RZ, PT, P0 ;  /* 0x000000ff0300720c */ /* 0x000fda0003f05300 */
[----:B------:R-:W-:Y:S05]  /*0be0*/  @!P0 BRA `(.L_x_6) ;  /* 0x0000000000088947 */ /* 0x000fea0003800000 */
[----:B------:R0:W5:Y:S01]  /*0bf0*/  LD.E R14, desc[UR18][R2.64] ;  /* 0x00000012020e7980 */ /* 0x000162000c101900 */
[----:B------:R-:W-:Y:S05]  /*0c00*/  BRA `(.L_x_7) ;  /* 0x0000000000207947 */ /* 0x000fea0003800000 */
.L_x_6:
[----:B------:R-:W-:Y:S02]  /*0c10*/  ULDC.64 UR4, c[0x0][0x588] ;  /* 0x0001620000047ab9 */ /* 0x000fe40000000a00 */
[----:B------:R-:W-:-:S04]  /*0c20*/  ISETP.NE.U32.AND P0, PT, RZ, UR4, PT ;  /* 0x00000004ff007c0c */ /* 0x000fc8000bf05070 */
[----:B------:R-:W-:-:S13]  /*0c30*/  ISETP.NE.AND.EX P0, PT, RZ, UR5, PT, P0 ;  /* 0x00000005ff007c0c */ /* 0x000fda000bf05300 */
[----:B------:R-:W-:Y:S05]  /*0c40*/  @!P0 BRA `(.L_x_8) ;  /* 0x00000000000c8947 */ /* 0x000fea0003800000 */
[----:B------:R-:W0:Y:S02]  /*0c50*/  LDC.64 R14, c[0x0][0x588] ;  /* 0x00016200ff0e7b82 */ /* 0x000e240000000a00 */
[----:B0-----:R1:W5:Y:S01]  /*0c60*/  LDG.E R14, desc[UR18][R14.64] ;  /* 0x000000120e0e7981 */ /* 0x001362000c1e1900 */
[----:B------:R-:W-:Y:S05]  /*0c70*/  BRA `(.L_x_7) ;  /* 0x0000000000047947 */ /* 0x000fea0003800000 */
.L_x_8:
[----:B------:R-:W2:Y:S02]  /*0c80*/  LDC R14, c[0x0][0x580] ;  /* 0x00016000ff0e7b82 */ /* 0x000ea40000000800 */
.L_x_7:
[----:B------:R-:W-:Y:S02]  /*0c90*/  ULDC.64 UR4, c[0x0][0x5a0] ;  /* 0x0001680000047ab9 */ /* 0x000fe40000000a00 */
[----:B------:R-:W-:-:S04]  /*0ca0*/  ISETP.NE.U32.AND P0, PT, RZ, UR4, PT ;  /* 0x00000004ff007c0c */ /* 0x000fc8000bf05070 */
[----:B------:R-:W-:-:S13]  /*0cb0*/  ISETP.NE.AND.EX P0, PT, RZ, UR5, PT, P0 ;  /* 0x00000005ff007c0c */ /* 0x000fda000bf05300 */
[----:B------:R-:W-:Y:S05]  /*0cc0*/  @!P0 BRA `(.L_x_9) ;  /* 0x00000000001c8947 */ /* 0x000fea0003800000 */
[----:B0-----:R-:W0:Y:S02]  /*0cd0*/  LDC.64 R2, c[0x0][0x5a0] ;  /* 0x00016800ff027b82 */ /* 0x001e240000000a00 */
[----:B0-----:R-:W3:Y:S02]  /*0ce0*/  LDG.E.64 R2, desc[UR18][R2.64] ;  /* 0x0000001202027981 */ /* 0x001ee4000c1e1b00 */
[----:B---3--:R-:W-:-:S04]  /*0cf0*/  ISETP.NE.U32.AND P0, PT, R2, RZ, PT ;  /* 0x000000ff0200720c */ /* 0x008fc80003f05070 */
[----:B------:R-:W-:-:S13]  /*0d00*/  ISETP.NE.AND.EX P0, PT, R3, RZ, PT, P0 ;  /* 0x000000ff0300720c */ /* 0x000fda0003f05300 */
[----:B------:R-:W-:Y:S05]  /*0d10*/  @!P0 BRA `(.L_x_9) ;  /* 0x0000000000088947 */ /* 0x000fea0003800000 */
[----:B-1----:R0:W5:Y:S01]  /*0d20*/  LD.E R15, desc[UR18][R2.64] ;  /* 0x00000012020f7980 */ /* 0x002162000c101900 */
[----:B------:R-:W-:Y:S05]  /*0d30*/  BRA `(.L_x_10) ;  /* 0x0000000000207947 */ /* 0x000fea0003800000 */
.L_x_9:
[----:B------:R-:W-:Y:S02]  /*0d40*/  ULDC.64 UR4, c[0x0][0x590] ;  /* 0x0001640000047ab9 */ /* 0x000fe40000000a00 */
[----:B------:R-:W-:-:S04]  /*0d50*/  ISETP.NE.U32.AND P0, PT, RZ, UR4, PT ;  /* 0x00000004ff007c0c */ /* 0x000fc8000bf05070 */
[----:B------:R-:W-:-:S13]  /*0d60*/  ISETP.NE.AND.EX P0, PT, RZ, UR5, PT, P0 ;  /* 0x00000005ff007c0c */ /* 0x000fda000bf05300 */
[----:B------:R-:W-:Y:S05]  /*0d70*/  @!P0 BRA `(.L_x_11) ;  /* 0x00000000000c8947 */ /* 0x000fea0003800000 */
[----:B0-----:R-:W1:Y:S02]  /*0d80*/  LDC.64 R2, c[0x0][0x590] ;  /* 0x00016400ff027b82 */ /* 0x001e640000000a00 */
[----:B-1----:R1:W5:Y:S01]  /*0d90*/  LDG.E R15, desc[UR18][R2.64] ;  /* 0x00000012020f7981 */ /* 0x002362000c1e1900 */
[----:B------:R-:W-:Y:S05]  /*0da0*/  BRA `(.L_x_10) ;  /* 0x0000000000047947 */ /* 0x000fea0003800000 */
.L_x_11:
[----:B-1----:R-:W3:Y:S02]  /*0db0*/  LDC R15, c[0x0][0x584] ;  /* 0x00016100ff0f7b82 */ /* 0x002ee40000000800 */
.L_x_10:
[----:B------:R-:W4:Y:S01]  /*0dc0*/  LDC R0, c[0x0][0x65c] ;  /* 0x00019700ff007b82 */ /* 0x000f220000000800 */
[----:B------:R-:W-:Y:S01]  /*0dd0*/  ULDC UR8, c[0x0][0x28c] ;  /* 0x0000a30000087ab9 */ /* 0x000fe20000000800 */
[----:B------:R-:W-:Y:S01]  /*0de0*/  ISETP.NE.AND P0, PT, R6, 0x2, PT ;  /* 0x000000020600780c */ /* 0x000fe20003f05270 */
[----:B------:R-:W-:Y:S01]  /*0df0*/  UIADD3 UR8, UR8, 0x3f, URZ ;  /* 0x0000003f08087890 */ /* 0x000fe2000fffe03f */
[----:B------:R-:W-:Y:S01]  /*0e00*/  IMAD.U32 R4, RZ, RZ, UR12 ;  /* 0x0000000cff047e24 */ /* 0x000fe2000f8e00ff */
[----:B------:R-:W-:Y:S01]  /*0e10*/  UMOV UR4, URZ ;  /* 0x0000003f00047c82 */ /* 0x000fe20008000000 */
[----:B------:R-:W-:Y:S01]  /*0e20*/  UMOV UR5, URZ ;  /* 0x0000003f00057c82 */ /* 0x000fe20008000000 */
[----:B------:R-:W-:-:S04]  /*0e30*/  USHF.R.S32.HI UR9, URZ, 0x1f, UR8 ;  /* 0x0000001f3f097899 */ /* 0x000fc80008011408 */
[----:B------:R-:W-:-:S04]  /*0e40*/  ULEA.HI UR9, UR9, UR8, URZ, 0x6 ;  /* 0x0000000809097291 */ /* 0x000fc8000f8f303f */
[----:B------:R-:W-:Y:S01]  /*0e50*/  USHF.R.S32.HI UR13, URZ, 0x6, UR9 ;  /* 0x000000063f0d7899 */ /* 0x000fe20008011409 */
[----:B----4-:R-:W-:-:S13]  /*0e60*/  ISETP.NE.AND P2, PT, R0, 0x1, PT ;  /* 0x000000010000780c */ /* 0x010fda0003f45270 */
[----:B01----:R-:W0:Y:S01]  /*0e70*/  @P2 LDC R3, c[0x0][0x10] ;  /* 0x00000400ff032b82 */ /* 0x003e220000000800 */
[----:B------:R-:W-:Y:S02]  /*0e80*/  @P2 IMAD.MOV.U32 R17, RZ, RZ, RZ ;  /* 0x000000ffff112224 */ /* 0x000fe400078e00ff */
[----:B------:R-:W-:-:S05]  /*0e90*/  @P2 IMAD.MOV.U32 R5, RZ, RZ, RZ ;  /* 0x000000ffff052224 */ /* 0x000fca00078e00ff */
[----:B------:R-:W1:Y:S01]  /*0ea0*/  @!P2 LDC R9, c[0x0][0xc] ;  /* 0x00000300ff09ab82 */ /* 0x000e620000000800 */
[----:B------:R-:W-:Y:S01]  /*0eb0*/  ULDC UR6, c[0x0][0xc] ;  /* 0x0000030000067ab9 */ /* 0x000fe20000000800 */
[----:B------:R-:W-:Y:S02]  /*0ec0*/  ULDC UR7, c[0x0][0x10] ;  /* 0x0000040000077ab9 */ /* 0x000fe40000000800 */
[----:B------:R-:W-:-:S04]  /*0ed0*/  UIMAD.WIDE.U32 UR6, UR6, UR7, URZ ;  /* 0x00000007060672a5 */ /* 0x000fc8000f8e003f */
[----:B------:R-:W4:Y:S01]  /*0ee0*/  LDC R8, c[0x0][0x14] ;  /* 0x00000500ff087b82 */ /* 0x000f220000000800 */
[----:B0-----:R-:W-:-:S04]  /*0ef0*/  @P2 IMAD.WIDE.U32 R2, R3, UR12, R16 ;  /* 0x0000000c03022c25 */ /* 0x001fc8000f8e0010 */
[----:B------:R-:W-:Y:S02]  /*0f00*/  @P2 IMAD.IADD R3, R3, 0x1, R5 ;  /* 0x0000000103032824 */ /* 0x000fe400078e0205 */
[----:B------:R-:W-:Y:S02]  /*0f10*/  IMAD.MOV.U32 R5, RZ, RZ, RZ ;  /* 0x000000ffff057224 */ /* 0x000fe400078e00ff */
[----:B-1----:R-:W-:-:S04]  /*0f20*/  @!P2 IMAD.WIDE.U32 R4, R16, R9, R4 ;  /* 0x000000091004a225 */ /* 0x002fc800078e0004 */
[----:B------:R-:W-:Y:S02]  /*0f30*/  @!P2 IMAD.MOV.U32 R2, RZ, RZ, R4 ;  /* 0x000000ffff02a224 */ /* 0x000fe400078e0004 */
[C---:B----4-:R-:W-:Y:S02]  /*0f40*/  IMAD R21, R8.reuse, UR7, RZ ;  /* 0x0000000708157c24 */ /* 0x050fe4000f8e02ff */
[----:B------:R-:W-:Y:S01]  /*0f50*/  IMAD.WIDE.U32 R8, R8, UR6, RZ ;  /* 0x0000000608087c25 */ /* 0x000fe2000f8e00ff */
[----:B------:R-:W-:-:S03]  /*0f60*/  ULDC.64 UR6, c[0x0][0x650] ;  /* 0x0001940000067ab9 */ /* 0x000fc60000000a00 */
[----:B------:R-:W-:Y:S02]  /*0f70*/  @!P2 IMAD.MOV.U32 R3, RZ, RZ, R5 ;  /* 0x000000ffff03a224 */ /* 0x000fe400078e0005 */
[----:B------:R-:W-:Y:S01]  /*0f80*/  IMAD.IADD R0, R9, 0x1, R21 ;  /* 0x0000000109007824 */ /* 0x000fe200078e0215 */
[----:B------:R-:W-:Y:S06]  /*0f90*/  @P0 BRA `(.L_x_12) ;  /* 0x0000000000200947 */ /* 0x000fec0003800000 */
[----:B------:R-:W-:Y:S01]  /*0fa0*/  UISETP.GE.U32.AND UP0, UPT, UR13, 0x12, UPT ;  /* 0x000000120d00788c */ /* 0x000fe2000bf06070 */
[----:B------:R-:W-:Y:S01]  /*0fb0*/  IADD3 R2, P0, R2, R8, RZ ;  /* 0x0000000802027210 */ /* 0x000fe20007f1e0ff */
[----:B------:R-:W-:-:S04]  /*0fc0*/  UIMAD.WIDE.U32 UR4, UR13, 0x38e38e39, URZ ;  /* 0x38e38e390d0478a5 */ /* 0x000fc8000f8e003f */
[----:B------:R-:W-:Y:S01]  /*0fd0*/  USHF.R.U32.HI UR4, URZ, 0x2, UR5 ;  /* 0x000000023f047899 */ /* 0x000fe20008011605 */
[----:B------:R-:W-:Y:S02]  /*0fe0*/  IMAD.X R3, R0, 0x1, R3, P0 ;  /* 0x0000000100037824 */ /* 0x000fe400000e0603 */
[----:B------:R-:W-:Y:S02]  /*0ff0*/  UMOV UR5, URZ ;  /* 0x0000003f00057c82 */ /* 0x000fe40008000000 */
[----:B------:R-:W-:Y:S02]  /*1000*/  @UP0 ULOP3.LUT UR5, UR4, 0x1, URZ, 0xc0, !UPT ;  /* 0x0000000104050892 */ /* 0x000fe4000f8ec03f */
[----:B------:R-:W-:-:S12]  /*1010*/  UIMAD UR4, UR4, -0x12, UR13 ;  /* 0xffffffee040478a4 */ /* 0x000fd8000f8e020d */
.L_x_12:
[----:B------:R-:W-:Y:S01]  /*1020*/  ISETP.GE.U32.AND P0, PT, R2, UR6, PT ;  /* 0x0000000602007c0c */ /* 0x000fe2000bf06070 */
[----:B------:R-:W-:Y:S01]  /*1030*/  IMAD.MOV.U32 R6, RZ, RZ, -0x1 ;  /* 0xffffffffff067424 */ /* 0x000fe200078e00ff */
[----:B------:R-:W-:Y:S01]  /*1040*/  PRMT R20, RZ, 0x7610, R20 ;  /* 0x00007610ff147816 */ /* 0x000fe20000000014 */
[----:B------:R-:W-:Y:S01]  /*1050*/  IMAD.MOV.U32 R5, RZ, RZ, -0x1 ;  /* 0xffffffffff057424 */ /* 0x000fe200078e00ff */
[----:B------:R-:W-:Y:S01]  /*1060*/  ISETP.GE.U32.AND.EX P0, PT, R3, UR7, PT, P0 ;  /* 0x0000000703007c0c */ /* 0x000fe2000bf06100 */
[----:B------:R-:W-:-:S12]  /*1070*/  IMAD.MOV.U32 R4, RZ, RZ, -0x1 ;  /* 0xffffffffff047424 */ /* 0x000fd800078e00ff */
[----:B------:R-:W-:Y:S05]  /*1080*/  @P0 BRA `(.L_x_13) ;  /* 0x0000000400240947 */ /* 0x000fea0003800000 */
[----:B------:R-:W0:Y:S01]  /*1090*/  LDC.64 R28, c[0x0][0x628] ;  /* 0x00018a00ff1c7b82 */ /* 0x000e220000000a00 */
[----:B------:R-:W-:Y:S02]  /*10a0*/  IMAD.MOV.U32 R4, RZ, RZ, R2 ;  /* 0x000000ffff047224 */ /* 0x000fe400078e0002 */
[----:B------:R-:W-:-:S05]  /*10b0*/  IMAD.MOV.U32 R5, RZ, RZ, R3 ;  /* 0x000000ffff057224 */ /* 0x000fca00078e0003 */
[----:B------:R-:W1:Y:S08]  /*10c0*/  LDC R6, c[0x0][0x630] ;  /* 0x00018c00ff067b82 */ /* 0x000e700000000800 */
[----:B------:R-:W4:Y:S01]  /*10d0*/  LDC.64 R30, c[0x0][0x620] ;  /* 0x00018800ff1e7b82 */ /* 0x000f220000000a00 */
[----:B0-----:R-:W-:-:S04]  /*10e0*/  ISETP.NE.U32.AND P0, PT, R28, RZ, PT ;  /* 0x000000ff1c00720c */ /* 0x001fc80003f05070 */
[----:B------:R-:W-:-:S13]  /*10f0*/  ISETP.NE.AND.EX P0, PT, R29, RZ, PT, P0 ;  /* 0x000000ff1d00720c */ /* 0x000fda0003f05300 */
[----:B-1--4-:R-:W-:Y:S05]  /*1100*/  @!P0 BRA `(.L_x_14) ;  /* 0x0000000000288947 */ /* 0x012fea0003800000 */
[----:B------:R-:W0:Y:S02]  /*1110*/  LDC R23, c[0x0][0x634] ;  /* 0x00018d00ff177b82 */ /* 0x000e240000000800 */
[----:B0-----:R-:W-:-:S05]  /*1120*/  IADD3 R23, P0, R2, R23, RZ ;  /* 0x0000001702177210 */ /* 0x001fca0007f1e0ff */
[----:B------:R-:W-:-:S04]  /*1130*/  IMAD.X R27, RZ, RZ, R3, P0 ;  /* 0x000000ffff1b7224 */ /* 0x000fc800000e0603 */
[----:B------:R-:W-:-:S04]  /*1140*/  IMAD.WIDE.U32 R4, R27, R28, RZ ;  /* 0x0000001c1b047225 */ /* 0x000fc800078e00ff */
[----:B------:R-:W-:-:S04]  /*1150*/  IMAD.WIDE.U32 R20, P0, R23, R29, R4 ;  /* 0x0000001d17147225 */ /* 0x000fc80007800004 */
[----:B------:R-:W-:-:S04]  /*1160*/  IMAD.WIDE.U32 R4, R23, R28, RZ ;  /* 0x0000001c17047225 */ /* 0x000fc800078e00ff */
[----:B------:R-:W-:Y:S01]  /*1170*/  IMAD.X R23, RZ, RZ, RZ, P0 ;  /* 0x000000ffff177224 */ /* 0x000fe200000e06ff */
[----:B------:R-:W-:Y:S01]  /*1180*/  IADD3 RZ, P0, R5, R20, RZ ;  /* 0x0000001405ff7210 */ /* 0x000fe20007f1e0ff */
[----:B------:R-:W-:-:S04]  /*1190*/  IMAD.MOV.U32 R22, RZ, RZ, R21 ;  /* 0x000000ffff167224 */ /* 0x000fc800078e0015 */
[----:B------:R-:W-:-:S08]  /*11a0*/  IMAD.WIDE.U32.X R4, R27, R29, R22, P0 ;  /* 0x0000001d1b047225 */ /* 0x000fd000000e0416 */
.L_x_14:
[----:B------:R-:W0:Y:S01]  /*11b0*/  LDC.64 R32, c[0x0][0x640] ;  /* 0x00019000ff207b82 */ /* 0x000e220000000a00 */
[-CC-:B------:R-:W-:Y:S01]  /*11c0*/  SHF.R.U64 R36, R4, R6.reuse, R5.reuse ;  /* 0x0000000604247219 */ /* 0x180fe20000001205 */
[----:B------:R-:W-:Y:S01]  /*11d0*/  IMAD.MOV.U32 R37, RZ, RZ, 0x1 ;  /* 0x00000001ff257424 */ /* 0x000fe200078e00ff */
[----:B------:R-:W-:Y:S02]  /*11e0*/  SHF.R.U32.HI R4, RZ, R6, R5 ;  /* 0x00000006ff047219 */ /* 0x000fe40000011605 */
[----:B------:R-:W-:-:S03]  /*11f0*/  IADD3 R21, P0, RZ, -R36, RZ ;  /* 0x80000024ff157210 */ /* 0x000fc60007f1e0ff */
[----:B------:R-:W1:Y:S02]  /*1200*/  LDC R20, c[0x0][0x618] ;  /* 0x00018600ff147b82 */ /* 0x000e640000000800 */
[----:B------:R-:W-:-:S04]  /*1210*/  IMAD.X R5, RZ, RZ, ~R4, P0 ;  /* 0x000000ffff057224 */ /* 0x000fc800000e0e04 */
[-C--:B------:R-:W-:Y:S02]  /*1220*/  IMAD R6, R5, R30.reuse, RZ ;  /* 0x0000001e05067224 */ /* 0x080fe400078e02ff */
[----:B------:R-:W4:Y:S01]  /*1230*/  LDC R23, c[0x0][0x608] ;  /* 0x00018200ff177b82 */ /* 0x000f220000000800 */
[----:B------:R-:W-:-:S04]  /*1240*/  IMAD.WIDE.U32 R4, R21, R30, R2 ;  /* 0x0000001e15047225 */ /* 0x000fc800078e0002 */
[----:B------:R-:W-:-:S03]  /*1250*/  IMAD R21, R21, R31, R6 ;  /* 0x0000001f15157224 */ /* 0x000fc600078e0206 */
[----:B------:R-:W2:Y:S01]  /*1260*/  LDC R28, c[0x0][0x658] ;  /* 0x00019600ff1c7b82 */ /* 0x000ea20000000800 */
[----:B------:R-:W-:Y:S01]  /*1270*/  IMAD.IADD R5, R5, 0x1, R21 ;  /* 0x0000000105057824 */ /* 0x000fe200078e0215 */
[----:B0-----:R-:W-:Y:S01]  /*1280*/  ISETP.NE.U32.AND P0, PT, R32, RZ, PT ;  /* 0x000000ff2000720c */ /* 0x001fe20003f05070 */
[----:B------:R-:W-:-:S03]  /*1290*/  IMAD.MOV.U32 R21, RZ, RZ, -0x1 ;  /* 0xffffffffff157424 */ /* 0x000fc600078e00ff */
[----:B------:R-:W-:Y:S02]  /*12a0*/  ISETP.NE.AND.EX P0, PT, R33, RZ, PT, P0 ;  /* 0x000000ff2100720c */ /* 0x000fe40003f05300 */
[----:B------:R-:W0:Y:S01]  /*12b0*/  LDC R31, c[0x0][0x600] ;  /* 0x00018000ff1f7b82 */ /* 0x000e220000000800 */
[-CC-:B-1----:R-:W-:Y:S02]  /*12c0*/  SHF.R.U64 R29, R4, R20.reuse, R5.reuse ;  /* 0x00000014041d7219 */ /* 0x182fe40000001205 */
[----:B------:R-:W-:-:S05]  /*12d0*/  SHF.R.U32.HI R4, RZ, R20, R5 ;  /* 0x00000014ff047219 */ /* 0x000fca0000011605 */
[----:B------:R-:W1:Y:S01]  /*12e0*/  LDC R30, c[0x0][0x648] ;  /* 0x00019200ff1e7b82 */ /* 0x000e620000000800 */
[-CC-:B----4-:R-:W-:Y:S02]  /*12f0*/  SHF.R.U64 R39, R29, R23.reuse, R4.reuse ;  /* 0x000000171d277219 */ /* 0x190fe40000001204 */
[----:B------:R-:W-:-:S05]  /*1300*/  SHF.R.U32.HI R5, RZ, R23, R4 ;  /* 0x00000017ff057219 */ /* 0x000fca0000011604 */
[----:B------:R-:W4:Y:S01]  /*1310*/  LDC R35, c[0x0][0x638] ;  /* 0x00018e00ff237b82 */ /* 0x000f220000000800 */
[-C--:B--2---:R-:W-:Y:S02]  /*1320*/  SHF.L.U32 R4, R21, R28.reuse, RZ ;  /* 0x0000001c15047219 */ /* 0x084fe400000006ff */
[--C-:B------:R-:W-:Y:S02]  /*1330*/  SHF.R.U64 R38, R39, R28, R5.reuse ;  /* 0x0000001c27267219 */ /* 0x100fe40000001205 */
[----:B------:R-:W-:Y:S02]  /*1340*/  LOP3.LUT R6, RZ, R4, RZ, 0x33, !PT ;  /* 0x00000004ff067212 */ /* 0x000fe400078e33ff */
[----:B------:R-:W-:Y:S01]  /*1350*/  SHF.R.U32.HI R5, RZ, R28, R5 ;  /* 0x0000001cff057219 */ /* 0x000fe20000011605 */
[----:B------:R-:W2:Y:S01]  /*1360*/  LDC R34, c[0x0][0x610] ;  /* 0x00018400ff227b82 */ /* 0x000ea20000000800 */
[----:B------:R-:W-:Y:S01]  /*1370*/  IMAD.MOV.U32 R4, RZ, RZ, R38 ;  /* 0x000000ffff047224 */ /* 0x000fe200078e0026 */
[----:B------:R-:W-:Y:S06]  /*1380*/  @!P0 BRA `(.L_x_15) ;  /* 0x0000000000288947 */ /* 0x000fec0003800000 */
[----:B------:R-:W3:Y:S02]  /*1390*/  LDC R23, c[0x0][0x64c] ;  /* 0x00019300ff177b82 */ /* 0x000ee40000000800 */
[----:B---3--:R-:W-:-:S05]  /*13a0*/  IADD3 R23, P0, R38, R23, RZ ;  /* 0x0000001726177210 */ /* 0x008fca0007f1e0ff */
        /* <DEDUP_REMOVED lines=8> */
.L_x_15:
[----:B-1----:R-:W-:Y:S01]  /*1430*/  SHF.R.U64 R17, R4, R30, R5 ;  /* 0x0000001e04117219 */ /* 0x002fe20000001205 */
[----:B------:R-:W-:Y:S01]  /*1440*/  @P2 IMAD R24, R25, R26, R16 ;  /* 0x0000001a19182224 */ /* 0x000fe200078e0210 */
[----:B------:R-:W-:Y:S02]  /*1450*/  SHF.L.U32 R4, R37, R28, RZ ;  /* 0x0000001c25047219 */ /* 0x000fe400000006ff */
[----:B------:R-:W-:Y:S01]  /*1460*/  LOP3.LUT R5, R39, R6, RZ, 0xc0, !PT ;  /* 0x0000000627057212 */ /* 0x000fe200078ec0ff */
[----:B0-----:R-:W-:Y:S02]  /*1470*/  VIADD R6, R31, 0xffffffff ;  /* 0xffffffff1f067836 */ /* 0x001fe40000000000 */
[----:B------:R-:W-:Y:S02]  /*1480*/  IMAD.MOV R20, RZ, RZ, -R17 ;  /* 0x000000ffff147224 */ /* 0x000fe400078e0a11 */
[----:B------:R-:W-:Y:S01]  /*1490*/  IMAD R5, R4, R17, R5 ;  /* 0x0000001104057224 */ /* 0x000fe200078e0205 */
[----:B------:R-:W-:Y:S01]  /*14a0*/  LOP3.LUT R17, R29, R6, RZ, 0xc0, !PT ;  /* 0x000000061d117212 */ /* 0x000fe200078ec0ff */
[----:B----4-:R-:W-:-:S02]  /*14b0*/  IMAD R4, R20, R35, R38 ;  /* 0x0000002314047224 */ /* 0x010fc400078e0226 */
[----:B--2---:R-:W-:Y:S02]  /*14c0*/  IMAD R6, R5, R34, R24 ;  /* 0x0000002205067224 */ /* 0x004fe400078e0218 */
[----:B------:R-:W-:Y:S02]  /*14d0*/  IMAD R17, R4, R31, R17 ;  /* 0x0000001f04117224 */ /* 0x000fe400078e0211 */
[----:B------:R-:W-:Y:S02]  /*14e0*/  IMAD.MOV.U32 R20, RZ, RZ, 0x1 ;  /* 0x00000001ff147424 */ /* 0x000fe400078e00ff */
[----:B------:R-:W-:Y:S01]  /*14f0*/  IMAD.MOV.U32 R4, RZ, RZ, R36 ;  /* 0x000000ffff047224 */ /* 0x000fe200078e0024 */
[----:B------:R-:W-:Y:S02]  /*1500*/  SEL R5, R17, R6, !P2 ;  /* 0x0000000611057207 */ /* 0x000fe40005000000 */
[----:B------:R-:W-:-:S07]  /*1510*/  SEL R6, R6, R17, !P2 ;  /* 0x0000001106067207 */ /* 0x000fce0005000000 */
.L_x_13:
[----:B------:R-:W-:Y:S05]  /*1520*/  @!P3 BRA `(.L_x_16) ;  /* 0x00000000000cb947 */ /* 0x000fea0003800000 */
[----:B------:R-:W-:Y:S01]  /*1530*/  UCGABAR_WAIT ;  /* 0x0000000000007dc7 */ /* 0x000fe20008000000 */
[----:B------:R-:W-:Y:S01]  /*1540*/  CCTL.IVALL ;  /* 0x00000000ff00798f */ /* 0x000fe20002000000 */
[----:B------:R-:W-:Y:S05]  /*1550*/  BRA `(.L_x_17) ;  /* 0x0000000000047947 */ /* 0x000fea0003800000 */
.L_x_16:
[----:B------:R-:W-:Y:S06]  /*1560*/  BAR.SYNC.DEFER_BLOCKING 0x0 ;  /* 0x0000000000007b1d */ /* 0x000fec0000010000 */
.L_x_17:
[----:B------:R-:W-:Y:S05]  /*1570*/  @!P4 BRA `(.L_x_18) ;  /* 0x0000006c0068c947 */ /* 0x000fea0003800000 */
[----:B------:R-:W-:-:S13]  /*1580*/  ISETP.GT.U32.AND P0, PT, R40, 0x1, PT ;  /* 0x000000012800780c */ /* 0x000fda0003f04070 */
[----:B------:R-:W-:Y:S05]  /*1590*/  @P0 EXIT ;  /* 0x000000000000094d */ /* 0x000fea0003800000 */
.L_x_19:
[----:B------:R-:W-:-:S08]  /*15a0*/  NOP ;  /* 0x0000000000007918 */ /* 0x000fd00000000000 */
[----:B------:R-:W0:Y:S02]  /*15b0*/  USETMAXREG.TRY_ALLOC.CTAPOOL UP0, 0xe8 ;  /* 0x000000e8000079c8 */ /* 0x000e240008000600 */
[----:B0-----:R-:W-:-:S13]  /*15c0*/  PLOP3.LUT P0, PT, PT, PT, UP0, 0x80, 0x0 ;  /* 0x000000000000781c */ /* 0x001fda0003f0f008 */
[----:B------:R-:W-:Y:S05]  /*15d0*/  @!P0 BRA `(.L_x_19) ;  /* 0xfffffffc00f08947 */ /* 0x000fea000383ffff */
[----:B------:R-:W-:-:S13]  /*15e0*/  LOP3.LUT P0, RZ, R20, 0xff, RZ, 0xc0, !PT ;  /* 0x000000ff14ff7812 */ /* 0x000fda000780c0ff */
[----:B------:R-:W-:Y:S05]  /*15f0*/  @!P0 EXIT ;  /* 0x000000000000894d */ /* 0x000fea0003800000 */
[----:B------:R-:W0:Y:S01]  /*1600*/  S2UR UR6, SR_CgaCtaId ;  /* 0x00000000000679c3 */ /* 0x000e220000008800 */
[CC--:B------:R-:W-:Y:S01]  /*1610*/  LEA.HI R11, R19.reuse, R10.reuse, RZ, 0x2 ;  /* 0x0000000a130b7211 */ /* 0x0c0fe200078f10ff */
[----:B------:R-:W-:Y:S01]  /*1620*/  UIADD3 UR7, UR15, -0x1, URZ ;  /* 0xffffffff0f077890 */ /* 0x000fe2000fffe03f */
[----:B------:R-:W-:Y:S01]  /*1630*/  LEA.HI R19, R19, R10, RZ, 0x5 ;  /* 0x0000000a13137211 */ /* 0x000fe200078f28ff */
[----:B------:R-:W-:Y:S01]  /*1640*/  UMOV UR12, 0x400 ;  /* 0x00000400000c7882 */ /* 0x000fe20000000000 */
[--C-:B------:R-:W-:Y:S01]  /*1650*/  SHF.R.S32.HI R18, RZ, 0x2, R11.reuse ;  /* 0x00000002ff127819 */ /* 0x100fe2000001140b */
[----:B------:R-:W-:Y:S01]  /*1660*/  UISETP.LT.AND UP0, UPT, UR13, 0x1, UPT ;  /* 0x000000010d00788c */ /* 0x000fe2000bf01270 */
[----:B------:R-:W-:Y:S01]  /*1670*/  SHF.R.S32.HI R17, RZ, 0x1f, R11 ;  /* 0x0000001fff117819 */ /* 0x000fe2000001140b */
[----:B------:R-:W-:Y:S01]  /*1680*/  USHF.L.U32 UR20, UR13, 0x1, URZ ;  /* 0x000000010d147899 */ /* 0x000fe2000800063f */
[----:B------:R-:W-:Y:S01]  /*1690*/  LOP3.LUT R11, R11, 0xfffffffc, RZ, 0xc0, !PT ;  /* 0xfffffffc0b0b7812 */ /* 0x000fe200078ec0ff */
[----:B------:R-:W-:Y:S01]  /*16a0*/  USEL UR14, UR13, 0x1, UP0 ;  /* 0x000000010d0e7887 */ /* 0x000fe20008000000 */
[----:B------:R-:W-:Y:S01]  /*16b0*/  LEA.HI R17, R17, R18, RZ, 0x3 ;  /* 0x0000001211117211 */ /* 0x000fe200078f18ff */
[----:B------:R-:W-:Y:S01]  /*16c0*/  UISETP.NE.AND UP0, UPT, UR7, URZ, UPT ;  /* 0x0000003f0700728c */ /* 0x000fe2000bf05270 */
[----:B------:R-:W-:Y:S01]  /*16d0*/  LOP3.LUT R148, R7, 0x1, RZ, 0xfc, !PT ;  /* 0x0000000107947812 */ /* 0x000fe200078efcff */
[----:B------:R-:W-:Y:S01]  /*16e0*/  IMAD.IADD R16, R10, 0x1, -R11 ;  /* 0x000000010a107824 */ /* 0x000fe200078e0a0b */
[----:B------:R-:W-:Y:S01]  /*16f0*/  LOP3.LUT R17, R17, 0xfffffff8, RZ, 0xc0, !PT ;  /* 0xfffffff811117812 */ /* 0x000fe200078ec0ff */
[----:B------:R-:W-:-:S04]  /*1700*/  UIADD3 UR14, -UR14, UR13, URZ ;  /* 0x0000000d0e0e7290 */ /* 0x000fc8000fffe13f */
[----:B------:R-:W-:Y:S01]  /*1710*/  IMAD.IADD R18, R18, 0x1, -R17 ;  /* 0x0000000112127824 */ /* 0x000fe200078e0a11 */
[----:B------:R-:W-:Y:S01]  /*1720*/  SHF.R.S32.HI R17, RZ, 0x5, R19 ;  /* 0x00000005ff117819 */ /* 0x000fe20000011413 */
[----:B0-----:R-:W-:-:S03]  /*1730*/  ULEA UR12, UR6, UR12, 0x18 ;  /* 0x0000000c060c7291 */ /* 0x001fc6000f8ec03f */
[--C-:B------:R-:W-:Y:S01]  /*1740*/  SHF.R.S32.HI R19, RZ, 0x1f, R18.reuse ;  /* 0x0000001fff137819 */ /* 0x100fe20000011412 */
[----:B------:R-:W-:Y:S01]  /*1750*/  USHF.L.U32 UR6, UR7, 0x3, URZ ;  /* 0x0000000307067899 */ /* 0x000fe2000800063f */
[C-C-:B------:R-:W-:Y:S01]  /*1760*/  IMAD R20, R17.reuse, -0x10, -R18.reuse ;  /* 0xfffffff011147824 */ /* 0x140fe200078e0a12 */
[----:B------:R-:W-:Y:S02]  /*1770*/  USEL UR7, URZ, 0x1, UP0 ;  /* 0x000000013f077887 */ /* 0x000fe40008000000 */
[----:B------:R-:W-:Y:S01]  /*1780*/  ULOP3.LUT UR6, UR6, 0x8, URZ, 0xc0, !UPT ;  /* 0x0000000806067892 */ /* 0x000fe2000f8ec03f */
[----:B------:R-:W-:Y:S01]  /*1790*/  IMAD.WIDE R10, R17, 0x10, R18 ;  /* 0x00000010110a7825 */ /* 0x000fe200078e0212 */
[----:B------:R-:W-:Y:S02]  /*17a0*/  UIADD3 UR21, UR12, 0x130, URZ ;  /* 0x000001300c157890 */ /* 0x000fe4000fffe03f */
[----:B------:R-:W-:Y:S01]  /*17b0*/  ULOP3.LUT UR22, UR6, 0x8, URZ, 0x3c, !UPT ;  /* 0x0000000806167892 */ /* 0x000fe2000f8e3c3f */
[----:B------:R-:W-:Y:S01]  /*17c0*/  IMAD.U32 R150, RZ, RZ, UR7 ;  /* 0x00000007ff967e24 */ /* 0x000fe2000f8e00ff */
[----:B------:R-:W-:-:S02]  /*17d0*/  ULOP3.LUT UR16, UR6, 0x18, URZ, 0x3c, !UPT ;  /* 0x0000001806107892 */ /* 0x000fc4000f8e3c3f */
[----:B------:R-:W-:Y:S01]  /*17e0*/  ULEA UR15, UR15, UR21, 0x3 ;  /* 0x000000150f0f7291 */ /* 0x000fe2000f8e183f */
[----:B------:R-:W-:Y:S02]  /*17f0*/  ULDC UR6, c[0x0][0x284] ;  /* 0x0000a10000067ab9 */ /* 0x000fe40000000800 */
[----:B------:R-:W-:-:S09]  /*1800*/  VIADD R17, R20, UR6 ;  /* 0x0000000614117c36 */ /* 0x000fd20008000000 */
.L_x_174:
[----:B------:R-:W-:Y:S01]  /*1810*/  SHF.L.U32 R18, R150, 0x1f, RZ ;  /* 0x0000001f96127819 */ /* 0x000fe200000006ff */
[----:B------:R-:W0:Y:S01]  /*1820*/  LDC R19, c[0x0][0x28c] ;  /* 0x0000a300ff137b82 */ /* 0x000e220000000800 */
[----:B------:R-:W-:Y:S01]  /*1830*/  UMOV UR6, URZ ;  /* 0x0000003f00067c82 */ /* 0x000fe20008000000 */
[----:B------:R-:W-:Y:S01]  /*1840*/  UMOV UR17, UR4 ;  /* 0x0000000400117c82 */ /* 0x000fe20008000000 */
[----:B-1----:R-:W1:Y:S01]  /*1850*/  SYNCS.PHASECHK.TRANS64.TRYWAIT P0, [UR15+-0x8], R18 ;  /* 0xfffff812ff0075a7 */ /* 0x002e62000800014f */
[----:B0-----:R-:W-:Y:S01]  /*1860*/  ISETP.GE.AND P1, PT, R19, 0x1, PT ;  /* 0x000000011300780c */ /* 0x001fe20003f26270 */
[----:B-1-34-:R-:W-:-:S12]  /*1870*/  @!P0 BRA `(.L_x_20) ;  /* 0x0000008000a48947 */ /* 0x01afd80003800000 */
.L_x_210:
[----:B------:R-:W-:Y:S01]  /*1880*/  UMOV UR7, URZ ;  /* 0x0000003f00077c82 */ /* 0x000fe20008000000 */
[----:B------:R-:W-:Y:S01]  /*1890*/  UMOV UR8, URZ ;  /* 0x0000003f00087c82 */ /* 0x000fe20008000000 */
[----:B------:R-:W-:Y:S02]  /*18a0*/  CS2R R88, SRZ ;  /* 0x0000000000587805 */ /* 0x000fe4000001ff00 */
[----:B------:R-:W-:Y:S02]  /*18b0*/  CS2R R22, SRZ ;  /* 0x0000000000167805 */ /* 0x000fe4000001ff00 */
[----:B------:R-:W-:Y:S02]  /*18c0*/  CS2R R90, SRZ ;  /* 0x00000000005a7805 */ /* 0x000fe4000001ff00 */
[----:B------:R-:W-:Y:S02]  /*18d0*/  CS2R R92, SRZ ;  /* 0x00000000005c7805 */ /* 0x000fe4000001ff00 */
[----:B------:R-:W-:-:S02]  /*18e0*/  CS2R R94, SRZ ;  /* 0x00000000005e7805 */ /* 0x000fc4000001ff00 */
[----:B------:R-:W-:Y:S02]  /*18f0*/  CS2R R96, SRZ ;  /* 0x0000000000607805 */ /* 0x000fe4000001ff00 */
        /* <DEDUP_REMOVED lines=24> */
[----:B------:R-:W-:Y:S01]  /*1a80*/  CS2R R146, SRZ ;  /* 0x0000000000927805 */ /* 0x000fe2000001ff00 */
[----:B------:R-:W-:Y:S01]  /*1a90*/  IMAD.MOV.U32 R149, RZ, RZ, RZ ;  /* 0x000000ffff957224 */ /* 0x000fe200078e00ff */
[----:B------:R-:W-:Y:S01]  /*1aa0*/  CS2R R24, SRZ ;  /* 0x0000000000187805 */ /* 0x000fe2000001ff00 */
[----:B------:R-:W-:Y:S01]  /*1ab0*/  IMAD.MOV.U32 R151, RZ, RZ, RZ ;  /* 0x000000ffff977224 */ /* 0x000fe200078e00ff */
[----:B------:R-:W-:Y:S01]  /*1ac0*/  CS2R R26, SRZ ;  /* 0x00000000001a7805 */ /* 0x000fe2000001ff00 */
[----:B------:R-:W-:Y:S01]  /*1ad0*/  IMAD.U32 R152, RZ, RZ, UR5 ;  /* 0x00000005ff987e24 */ /* 0x000fe2000f8e00ff */
        /* <DEDUP_REMOVED lines=29> */
[----:B------:R-:W-:Y:S01]  /*1cb0*/  CS2R R86, SRZ ;  /* 0x0000000000567805 */ /* 0x000fe2000001ff00 */
[----:B------:R-:W-:Y:S06]  /*1cc0*/  @!P1 BRA `(.L_x_21) ;  /* 0x00000008003c9947 */ /* 0x000fec0003800000 */
[----:B------:R-:W-:-:S13]  /*1cd0*/  ISETP.NE.AND P1, PT, R148, 0x3, PT ;  /* 0x000000039400780c */ /* 0x000fda0003f25270 */
[----:B------:R-:W-:Y:S05]  /*1ce0*/  @!P1 BRA `(.L_x_22) ;  /* 0x0000000000049947 */ /* 0x000fea0003800000 */
[----:B------:R-:W-:Y:S01]  /*1cf0*/  BPT.TRAP 0x1 ;  /* 0x000000040000795c */ /* 0x000fe20000300000 */
.L_x_22:
[----:B------:R-:W-:Y:S01]  /*1d00*/  ULEA UR6, UR4, UR12, 0x3 ;  /* 0x0000000c04067291 */ /* 0x000fe2000f8e183f */
[----:B0-----:R-:W-:-:S05]  /*1d10*/  IMAD.U32 R18, RZ, RZ, UR5 ;  /* 0x00000005ff127e24 */ /* 0x001fca000f8e00ff */
[----:B------:R-:W-:-:S04]  /*1d20*/  SHF.L.U32 R18, R18, 0x1f, RZ ;  /* 0x0000001f12127819 */ /* 0x000fc800000006ff */
[----:B------:R0:W1:Y:S01]  /*1d30*/  SYNCS.PHASECHK.TRANS64.TRYWAIT P0, [UR6], R18 ;  /* 0x00000012ff0075a7 */ /* 0x0000620008000146 */
[----:B------:R-:W-:Y:S05]  /*1d40*/  @!P1 BRA `(.L_x_23) ;  /* 0x0000000000049947 */ /* 0x000fea0003800000 */
[----:B------:R-:W-:Y:S01]  /*1d50*/  BPT.TRAP 0x1 ;  /* 0x000000040000795c */ /* 0x000fe20000300000 */
.L_x_23:
[----:B-1----:R-:W-:Y:S05]  /*1d60*/  @P0 BRA `(.L_x_24) ;  /* 0x0000000000080947 */ /* 0x002fea0003800000 */
[----:B------:R-:W1:Y:S02]  /*1d70*/  SYNCS.PHASECHK.TRANS64.TRYWAIT P0, [UR6], R18 ;  /* 0x00000012ff0075a7 */ /* 0x000e640008000146 */
[----:B-1----:R-:W-:Y:S05]  /*1d80*/  @!P0 BRA `(.L_x_25) ;  /* 0x0000007c00788947 */ /* 0x002fea0003800000 */
.L_x_24:
[----:B------:R-:W-:Y:S01]  /*1d90*/  UIADD3 UR6, UR12, 0x200, URZ ;  /* 0x000002000c067890 */ /* 0x000fe2000fffe03f */
[----:B------:R-:W-:Y:S01]  /*1da0*/  WARPGROUP.ARRIVE ;  /* 0x00000000000079c5 */ /* 0x000fe20000000000 */
[----:B------:R-:W-:Y:S01]  /*1db0*/  UIADD3 UR7, UR12, 0x12200, URZ ;  /* 0x000122000c077890 */ /* 0x000fe2000fffe03f */
[----:B------:R-:W-:Y:S01]  /*1dc0*/  CS2R R88, SRZ ;  /* 0x0000000000587805 */ /* 0x000fe2000001ff00 */
[----:B------:R-:W-:Y:S01]  /*1dd0*/  USHF.R.U32.HI UR6, URZ, 0x4, UR6 ;  /* 0x000000043f067899 */ /* 0x000fe20008011606 */
[----:B------:R-:W-:Y:S01]  /*1de0*/  CS2R R22, SRZ ;  /* 0x0000000000167805 */ /* 0x000fe2000001ff00 */
[----:B------:R-:W-:Y:S01]  /*1df0*/  USHF.R.U32.HI UR7, URZ, 0x4, UR7 ;  /* 0x000000043f077899 */ /* 0x000fe20008011607 */
[----:B------:R-:W-:Y:S01]  /*1e00*/  CS2R R90, SRZ ;  /* 0x00000000005a7805 */ /* 0x000fe2000001ff00 */
[----:B------:R-:W-:Y:S01]  /*1e10*/  ULOP3.LUT UR6, UR6, 0x3fff, URZ, 0xc0, !UPT ;  /* 0x00003fff06067892 */ /* 0x000fe2000f8ec03f */
[----:B------:R-:W-:Y:S01]  /*1e20*/  CS2R R92, SRZ ;  /* 0x00000000005c7805 */ /* 0x000fe2000001ff00 */
[----:B------:R-:W-:Y:S01]  /*1e30*/  ULOP3.LUT UR7, UR7, 0x3fff, URZ, 0xc0, !UPT ;  /* 0x00003fff07077892 */ /* 0x000fe2000f8ec03f */
[----:B------:R-:W-:Y:S01]  /*1e40*/  CS2R R94, SRZ ;  /* 0x00000000005e7805 */ /* 0x000fe2000001ff00 */
[----:B------:R-:W-:Y:S01]  /*1e50*/  ULOP3.LUT UR6, UR6, 0x10000, URZ, 0xfc, !UPT ;  /* 0x0001000006067892 */ /* 0x000fe2000f8efc3f */
[----:B------:R-:W-:Y:S01]  /*1e60*/  CS2R R96, SRZ ;  /* 0x0000000000607805 */ /* 0x000fe2000001ff00 */
[----:B------:R-:W-:Y:S01]  /*1e70*/  ULOP3.LUT UR7, UR7, 0x10000, URZ, 0xfc, !UPT ;  /* 0x0001000007077892 */ /* 0x000fe2000f8efc3f */
[----:B------:R-:W-:Y:S01]  /*1e80*/  CS2R R98, SRZ ;  /* 0x0000000000627805 */ /* 0x000fe2000001ff00 */
[----:B------:R-:W-:Y:S01]  /*1e90*/  ULEA UR8, UR4, UR6, 0x8 ;  /* 0x0000000604087291 */ /* 0x000fe2000f8e403f */
[----:B------:R-:W-:Y:S01]  /*1ea0*/  CS2R R102, SRZ ;  /* 0x0000000000667805 */ /* 0x000fe2000001ff00 */
[----:B------:R-:W-:Y:S01]  /*1eb0*/  ULEA UR10, UR4, UR7, 0x9 ;  /* 0x00000007040a7291 */ /* 0x000fe2000f8e483f */
[----:B------:R-:W-:Y:S01]  /*1ec0*/  CS2R R100, SRZ ;  /* 0x0000000000647805 */ /* 0x000fe2000001ff00 */
[----:B------:R-:W-:Y:S01]  /*1ed0*/  UMOV UR9, 0x80000020 ;  /* 0x8000002000097882 */ /* 0x000fe20000000000 */
[----:B------:R-:W-:Y:S01]  /*1ee0*/  UMOV UR11, 0x80000020 ;  /* 0x80000020000b7882 */ /* 0x000fe20000000000 */
[----:B------:R-:W-:Y:S01]  /*1ef0*/  ULDC UR7, c[0x0][0x50c] ;  /* 0x0001430000077ab9 */ /* 0x000fe20000000800 */
[----:B------:R-:W-:Y:S01]  /*1f00*/  UMOV UR6, 0x2 ;  /* 0x0000000200067882 */ /* 0x000fe20000000000 */
[----:B------:R-:W-:Y:S01]  /*1f10*/  UISETP.NE.AND UP0, UPT, UR7, 0x2, UPT ;  /* 0x000000020700788c */ /* 0x000fe2000bf05270 */
[----:B------:R-:W-:-:S02]  /*1f20*/  CS2R R104, SRZ ;  /* 0x0000000000687805 */ /* 0x000fc4000001ff00 */
[----:B------:R-:W-:Y:S01]  /*1f30*/  CS2R R106, SRZ ;  /* 0x00000000006a7805 */ /* 0x000fe2000001ff00 */
[----:B------:R-:W-:Y:S01]  /*1f40*/  QGMMA.64x128x32.F32.E4M3.E4M3 R24, gdesc[UR8], RZ, !UPT ;  /* 0x01e00000081879f3 */ /* 0x000fe2000c7008ff */
[----:B------:R-:W-:Y:S01]  /*1f50*/  USEL UR7, URZ, 0x1, UP0 ;  /* 0x000000013f077887 */ /* 0x000fe20008000000 */
[----:B------:R-:W-:Y:S01]  /*1f60*/  CS2R R108, SRZ ;  /* 0x00000000006c7805 */ /* 0x000fe2000001ff00 */
[----:B------:R-:W-:Y:S01]  /*1f70*/  UIADD3 UR8, UR8, 0x2, URZ ;  /* 0x0000000208087890 */ /* 0x000fe2000fffe03f */
[----:B------:R-:W-:Y:S01]  /*1f80*/  CS2R R110, SRZ ;  /* 0x00000000006e7805 */ /* 0x000fe2000001ff00 */
[----:B------:R-:W-:Y:S01]  /*1f90*/  UIADD3 UR10, UR10, 0x2, URZ ;  /* 0x000000020a0a7890 */ /* 0x000fe2000fffe03f */
[----:B------:R-:W-:Y:S02]  /*1fa0*/  CS2R R112, SRZ ;  /* 0x0000000000707805 */ /* 0x000fe4000001ff00 */
[----:B------:R-:W-:Y:S01]  /*1fb0*/  ISETP.NE.AND P0, PT, RZ, UR7, PT ;  /* 0x00000007ff007c0c */ /* 0x000fe2000bf05270 */
[----:B------:R-:W-:Y:S01]  /*1fc0*/  UMOV UR9, 0x80000020 ;  /* 0x8000002000097882 */ /* 0x000fe20000000000 */
[----:B------:R-:W-:Y:S01]  /*1fd0*/  UMOV UR11, 0x80000020 ;  /* 0x80000020000b7882 */ /* 0x000fe20000000000 */
        /* <DEDUP_REMOVED lines=17> */
[----:B------:R-:W-:Y:S02]  /*20f0*/  IMAD.MOV.U32 R149, RZ, RZ, RZ ;  /* 0x000000ffff957224 */ /* 0x000fe400078e00ff */
[----:B------:R-:W-:Y:S01]  /*2100*/  IMAD.MOV.U32 R151, RZ, RZ, RZ ;  /* 0x000000ffff977224 */ /* 0x000fe200078e00ff */
[----:B------:R-:W-:Y:S01]  /*2110*/  QGMMA.64x128x32.F32.E4M3.E4M3 R24, gdesc[UR8], R24, gsb0 ;  /* 0x01e00000081879f3 */ /* 0x000fe20008000818 */
[----:B------:R-:W-:Y:S05]  /*2120*/  @!P0 BRA `(.L_x_26) ;  /* 0x0000000400088947 */ /* 0x000fea0003800000 */
[----:B------:R-:W-:Y:S02]  /*2130*/  WARPGROUP.DEPBAR.LE gsb0, 0x0 ;  /* 0x00008000000079c5 */ /* 0x000fe40000010000 */
[----:B------:R-:W-:-:S01]  /*2140*/  FADD R151, RZ, R24 ;  /* 0x00000018ff977221 */ /* 0x000fc20000000000 */
[----:B------:R-:W-:Y:S01]  /*2150*/  FADD R146, RZ, R25 ;  /* 0x00000019ff927221 */ /* 0x000fe20000000000 */
        /* <DEDUP_REMOVED lines=62> */
[----:B------:R-:W-:-:S06]  /*2540*/  UMOV UR6, URZ ;  /* 0x0000003f00067c82 */ /* 0x000fcc0008000000 */
.L_x_26:
[----:B------:R-:W-:-:S04]  /*2550*/  UIADD3 UR17, UR4, 0x1, URZ ;  /* 0x0000000104117890 */ /* 0x000fc8000fffe03f */
[----:B------:R-:W-:-:S04]  /*2560*/  UISETP.NE.AND UP0, UPT, UR17, 0x12, UPT ;  /* 0x000000121100788c */ /* 0x000fc8000bf05270 */
[----:B------:R-:W-:Y:S02]  /*2570*/  USEL UR8, URZ, 0x1, UP0 ;  /* 0x000000013f087887 */ /* 0x000fe40008000000 */
[----:B------:R-:W-:Y:S02]  /*2580*/  USEL UR17, UR17, URZ, UP0 ;  /* 0x0000003f11117287 */ /* 0x000fe40008000000 */
[----:B------:R-:W-:-:S06]  /*2590*/  ULOP3.LUT UR8, UR5, UR8, URZ, 0x3c, !UPT ;  /* 0x0000000805087292 */ /* 0x000fcc000f8e3c3f */
[----:B------:R-:W-:Y:S01]  /*25a0*/  IMAD.U32 R152, RZ, RZ, UR8 ;  /* 0x00000008ff987e24 */ /* 0x000fe2000f8e00ff */
[----:B------:R-:W-:-:S06]  /*25b0*/  UMOV UR8, 0x1 ;  /* 0x0000000100087882 */ /* 0x000fcc0000000000 */
.L_x_21:
[----:B------:R-:W-:-:S06]  /*25c0*/  UISETP.GE.AND UP0, UPT, UR14, 0x1, UPT ;  /* 0x000000010e00788c */ /* 0x000fcc000bf06270 */
[----:B------:R-:W-:-:S13]  /*25d0*/  PLOP3.LUT P0, PT, PT, PT, UP0, 0x80, 0x0 ;  /* 0x000000000000781c */ /* 0x000fda0003f0f008 */
[----:B------:R-:W-:Y:S05]  /*25e0*/  @!P0 BRA `(.L_x_27) ;  /* 0x0000000800088947 */ /* 0x000fea0003800000 */
[----:B01----:R-:W-:Y:S01]  /*25f0*/  IMAD.U32 R18, RZ, RZ, UR14 ;  /* 0x0000000eff127e24 */ /* 0x003fe2000f8e00ff */
[----:B------:R-:W-:Y:S01]  /*2600*/  ULDC UR23, c[0x0][0x50c] ;  /* 0x0001430000177ab9 */ /* 0x000fe20000000800 */
[----:B------:R-:W-:-:S07]  /*2610*/  IMAD.U32 R19, RZ, RZ, UR4 ;  /* 0x00000004ff137e24 */ /* 0x000fce000f8e00ff */
.L_x_35:
[----:B------:R-:W-:-:S13]  /*2620*/  ISETP.NE.AND P1, PT, R148, 0x3, PT ;  /* 0x000000039400780c */ /* 0x000fda0003f25270 */
[----:B------:R-:W-:Y:S05]  /*2630*/  @!P1 BRA `(.L_x_28) ;  /* 0x0000000000049947 */ /* 0x000fea0003800000 */
[----:B------:R-:W-:Y:S01]  /*2640*/  BPT.TRAP 0x1 ;  /* 0x000000040000795c */ /* 0x000fe20000300000 */
.L_x_28:
[----:B------:R-:W-:Y:S01]  /*2650*/  ULEA UR9, UR17, UR12, 0x3 ;  /* 0x0000000c11097291 */ /* 0x000fe2000f8e183f */
[----:B------:R-:W-:-:S08]  /*2660*/  SHF.L.U32 R20, R152, 0x1f, RZ ;  /* 0x0000001f98147819 */ /* 0x000fd000000006ff */
[----:B------:R0:W1:Y:S01]  /*2670*/  SYNCS.PHASECHK.TRANS64.TRYWAIT P0, [UR9], R20 ;  /* 0x00000014ff0075a7 */ /* 0x0000620008000149 */
[----:B------:R-:W-:Y:S05]  /*2680*/  @!P1 BRA `(.L_x_29) ;  /* 0x0000000000049947 */ /* 0x000fea0003800000 */
[----:B------:R-:W-:Y:S01]  /*2690*/  BPT.TRAP 0x1 ;  /* 0x000000040000795c */ /* 0x000fe20000300000 */
.L_x_29:
[----:B-1----:R-:W-:Y:S05]  /*26a0*/  @P0 BRA `(.L_x_30) ;  /* 0x0000000000080947 */ /* 0x002fea0003800000 */
[----:B------:R-:W1:Y:S02]  /*26b0*/  SYNCS.PHASECHK.TRANS64.TRYWAIT P0, [UR9], R20 ;  /* 0x00000014ff0075a7 */ /* 0x000e640008000149 */
[----:B-1----:R-:W-:Y:S05]  /*26c0*/  @!P0 BRA `(.L_x_31) ;  /* 0x0000007400408947 */ /* 0x002fea0003800000 */
.L_x_30:
[----:B------:R-:W-:Y:S01]  /*26d0*/  UIADD3 UR9, UR12, 0x200, URZ ;  /* 0x000002000c097890 */ /* 0x000fe2000fffe03f */
[----:B------:R-:W-:Y:S01]  /*26e0*/  WARPGROUP.ARRIVE ;  /* 0x00000000000079c5 */ /* 0x000fe20000000000 */
[----:B------:R-:W-:Y:S02]  /*26f0*/  UIADD3 UR10, UR12, 0x12200, URZ ;  /* 0x000122000c0a7890 */ /* 0x000fe4000fffe03f */
[----:B------:R-:W-:Y:S02]  /*2700*/  UISETP.NE.AND UP0, UPT, UR7, URZ, UPT ;  /* 0x0000003f0700728c */ /* 0x000fe4000bf05270 */
[----:B------:R-:W-:Y:S02]  /*2710*/  USHF.R.U32.HI UR9, URZ, 0x4, UR9 ;  /* 0x000000043f097899 */ /* 0x000fe40008011609 */
[----:B------:R-:W-:Y:S02]  /*2720*/  USHF.R.U32.HI UR10, URZ, 0x4, UR10 ;  /* 0x000000043f0a7899 */ /* 0x000fe4000801160a */
[----:B------:R-:W-:-:S02]  /*2730*/  USEL UR8, UR8, URZ, !UP0 ;  /* 0x0000003f08087287 */ /* 0x000fc4000c000000 */
[----:B------:R-:W-:Y:S02]  /*2740*/  ULOP3.LUT UR9, UR9, 0x3fff, URZ, 0xc0, !UPT ;  /* 0x00003fff09097892 */ /* 0x000fe4000f8ec03f */
[----:B------:R-:W-:Y:S02]  /*2750*/  ULOP3.LUT UR10, UR10, 0x3fff, URZ, 0xc0, !UPT ;  /* 0x00003fff0a0a7892 */ /* 0x000fe4000f8ec03f */
[----:B------:R-:W-:Y:S02]  /*2760*/  UISETP.NE.U32.AND UP0, UPT, UR8, URZ, UPT ;  /* 0x0000003f0800728c */ /* 0x000fe4000bf05070 */
[----:B------:R-:W-:Y:S02]  /*2770*/  ULOP3.LUT UR8, UR9, 0x10000, URZ, 0xfc, !UPT ;  /* 0x0001000009087892 */ /* 0x000fe4000f8efc3f */
[----:B------:R-:W-:Y:S02]  /*2780*/  ULOP3.LUT UR10, UR10, 0x10000, URZ, 0xfc, !UPT ;  /* 0x000100000a0a7892 */ /* 0x000fe4000f8efc3f */
[----:B------:R-:W-:-:S02]  /*2790*/  ULEA UR8, UR17, UR8, 0x8 ;  /* 0x0000000811087291 */ /* 0x000fc4000f8e403f */
[----:B------:R-:W-:Y:S01]  /*27a0*/  ULEA UR10, UR17, UR10, 0x9 ;  /* 0x0000000a110a7291 */ /* 0x000fe2000f8e483f */
[----:B------:R-:W-:Y:S01]  /*27b0*/  UMOV UR9, 0x80000020 ;  /* 0x8000002000097882 */ /* 0x000fe20000000000 */
[----:B------:R-:W-:Y:S01]  /*27c0*/  UMOV UR11, 0x80000020 ;  /* 0x80000020000b7882 */ /* 0x000fe20000000000 */
[----:B------:R-:W-:-:S06]  /*27d0*/  UIADD3 UR6, UR6, 0x2, URZ ;  /* 0x0000000206067890 */ /* 0x000fcc000fffe03f */
[----:B------:R-:W-:Y:S01]  /*27e0*/  QGMMA.64x128x32.F32.E4M3.E4M3 R24, gdesc[UR8], R24, UP0 ;  /* 0x01e00000081879f3 */ /* 0x000fe2000bf00818 */
[----:B------:R-:W-:Y:S02]  /*27f0*/  UIADD3 UR8, UR8, 0x2, URZ ;  /* 0x0000000208087890 */ /* 0x000fe4000fffe03f */
[----:B------:R-:W-:Y:S01]  /*2800*/  UIADD3 UR10, UR10, 0x2, URZ ;  /* 0x000000020a0a7890 */ /* 0x000fe2000fffe03f */
[----:B------:R-:W-:Y:S01]  /*2810*/  UMOV UR9, 0x80000020 ;  /* 0x8000002000097882 */ /* 0x000fe20000000000 */
[----:B------:R-:W-:Y:S01]  /*2820*/  UMOV UR11, 0x80000020 ;  /* 0x80000020000b7882 */ /* 0x000fe20000000000 */
[----:B------:R-:W-:-:S04]  /*2830*/  UISETP.NE.AND UP0, UPT, UR6, UR23, UPT ;  /* 0x000000170600728c */ /* 0x000fc8000bf05270 */
[----:B------:R-:W-:-:S06]  /*2840*/  USEL UR7, URZ, 0x1, UP0 ;  /* 0x000000013f077887 */ /* 0x000fcc0008000000 */
[----:B------:R-:W-:Y:S01]  /*2850*/  ISETP.NE.AND P0, PT, RZ, UR7, PT ;  /* 0x00000007ff007c0c */ /* 0x000fe2000bf05270 */
[----:B------:R-:W-:Y:S03]  /*2860*/  QGMMA.64x128x32.F32.E4M3.E4M3 R24, gdesc[UR8], R24, gsb0 ;  /* 0x01e00000081879f3 */ /* 0x000fe60008000818 */
[----:B------:R-:W-:-:S09]  /*2870*/  WARPGROUP.DEPBAR.LE gsb0, 0x1 ;  /* 0x00008000000079c5 */ /* 0x000fd20000010100 */
[----:B------:R-:W-:Y:S05]  /*2880*/  @!P0 BRA `(.L_x_32) ;  /* 0x0000000400088947 */ /* 0x000fea0003800000 */
[----:B------:R-:W-:Y:S02]  /*2890*/  WARPGROUP.DEPBAR.LE gsb0, 0x0 ;  /* 0x00008000000079c5 */ /* 0x000fe40000010000 */
[----:B------:R-:W-:-:S01]  /*28a0*/  FADD R151, R24, R151 ;  /* 0x0000009718977221 */ /* 0x000fc20000000000 */
[----:B------:R-:W-:Y:S01]  /*28b0*/  FADD R146, R25, R146 ;  /* 0x0000009219927221 */ /* 0x000fe20000000000 */
        /* <DEDUP_REMOVED lines=62> */
[----:B------:R-:W-:-:S06]  /*2ca0*/  UMOV UR6, URZ ;  /* 0x0000003f00067c82 */ /* 0x000fcc0008000000 */
.L_x_32:
[----:B------:R-:W-:Y:S05]  /*2cb0*/  @!P1 BRA `(.L_x_33) ;  /* 0x0000000000049947 */ /* 0x000fea0003800000 */
[----:B------:R-:W-:Y:S01]  /*2cc0*/  BPT.TRAP 0x1 ;  /* 0x000000040000795c */ /* 0x000fe20000300000 */
.L_x_33:
[----:B------:R-:W-:-:S13]  /*2cd0*/  ISETP.NE.AND P0, PT, R13, RZ, PT ;  /* 0x000000ff0d00720c */ /* 0x000fda0003f05270 */
[----:B01----:R-:W-:-:S05]  /*2ce0*/  @P0 LEA R20, R19, UR12, 0x3 ;  /* 0x0000000c13140c11 */ /* 0x003fca000f8e18ff */
[----:B------:R-:W-:-:S05]  /*2cf0*/  @P0 VIADD R21, R20, 0x90 ;  /* 0x0000009014150836 */ /* 0x000fca0000000000 */
[----:B------:R-:W-:-:S04]  /*2d00*/  @P0 PRMT R21, R12, 0x654, R21 ;  /* 0x000006540c150816 */ /* 0x000fc80000000015 */
[----:B------:R0:W-:Y:S01]  /*2d10*/  @P0 SYNCS.ARRIVE.TRANS64.RED.A1T0 RZ, [R21+URZ], RZ ;  /* 0x000000ff15ff09a7 */ /* 0x0001e2000810043f */
[----:B------:R-:W-:-:S13]  /*2d20*/  ISETP.GT.U32.AND P0, PT, R7, 0x1, PT ;  /* 0x000000010700780c */ /* 0x000fda0003f04070 */
[----:B0-----:R-:W-:Y:S05]  /*2d30*/  @P0 BRA `(.L_x_34) ;  /* 0x0000000000040947 */ /* 0x001fea0003800000 */
[----:B------:R-:W-:Y:S01]  /*2d40*/  BPT.TRAP 0x1 ;  /* 0x000000040000795c */ /* 0x000fe20000300000 */
.L_x_34:
[----:B------:R-:W-:Y:S01]  /*2d50*/  UIADD3 UR17, UR17, 0x1, URZ ;  /* 0x0000000111117890 */ /* 0x000fe2000fffe03f */
[C---:B------:R-:W-:Y:S01]  /*2d60*/  ISETP.GT.AND P1, PT, R18.reuse, 0x1, PT ;  /* 0x000000011200780c */ /* 0x040fe20003f24270 */
[----:B------:R-:W-:Y:S02]  /*2d70*/  VIADD R19, R19, 0x1 ;  /* 0x0000000113137836 */ /* 0x000fe40000000000 */
[----:B------:R-:W-:Y:S01]  /*2d80*/  UISETP.NE.AND UP0, UPT, UR17, 0x12, UPT ;  /* 0x000000121100788c */ /* 0x000fe2000bf05270 */
[----:B------:R-:W-:Y:S02]  /*2d90*/  VIADD R18, R18, 0xffffffff ;  /* 0xffffffff12127836 */ /* 0x000fe40000000000 */
[C---:B------:R-:W-:Y:S01]  /*2da0*/  ISETP.NE.AND P0, PT, R19.reuse, 0x12, PT ;  /* 0x000000121300780c */ /* 0x040fe20003f05270 */
[----:B------:R-:W-:Y:S02]  /*2db0*/  USEL UR8, URZ, 0x1, UP0 ;  /* 0x000000013f087887 */ /* 0x000fe40008000000 */
[----:B------:R-:W-:Y:S01]  /*2dc0*/  USEL UR17, UR17, URZ, UP0 ;  /* 0x0000003f11117287 */ /* 0x000fe20008000000 */
[----:B------:R-:W-:-:S03]  /*2dd0*/  SEL R19, R19, RZ, P0 ;  /* 0x000000ff13137207 */ /* 0x000fc60000000000 */
[----:B------:R-:W-:Y:S01]  /*2de0*/  LOP3.LUT R152, R152, UR8, RZ, 0x3c, !PT ;  /* 0x0000000898987c12 */ /* 0x000fe2000f8e3cff */
[----:B------:R-:W-:Y:S01]  /*2df0*/  UMOV UR8, 0x1 ;  /* 0x0000000100087882 */ /* 0x000fe20000000000 */
[----:B------:R-:W-:Y:S06]  /*2e00*/  @P1 BRA `(.L_x_35) ;  /* 0xfffffff800041947 */ /* 0x000fec000383ffff */
.L_x_27:
[----:B------:R-:W-:Y:S01]  /*2e10*/  UISETP.NE.AND UP0, UPT, UR6, URZ, UPT ;  /* 0x0000003f0600728c */ /* 0x000fe2000bf05270 */
[----:B01----:R-:W0:Y:S01]  /*2e20*/  LDC R18, c[0x0][0x28c] ;  /* 0x0000a300ff127b82 */ /* 0x003e220000000800 */
[----:B------:R-:W-:Y:S02]  /*2e30*/  IMAD.U32 R19, RZ, RZ, UR22 ;  /* 0x00000016ff137e24 */ /* 0x000fe4000f8e00ff */
[----:B------:R-:W-:-:S06]  /*2e40*/  USEL UR6, URZ, 0x1, !UP0 ;  /* 0x000000013f067887 */ /* 0x000fcc000c000000 */
[----:B------:R-:W-:-:S13]  /*2e50*/  ISETP.NE.AND P0, PT, RZ, UR6, PT ;  /* 0x00000006ff007c0c */ /* 0x000fda000bf05270 */
[----:B------:R-:W-:Y:S05]  /*2e60*/  @!P0 BRA `(.L_x_36) ;  /* 0x0000000400048947 */ /* 0x000fea0003800000 */
[----:B------:R-:W-:Y:S02]  /*2e70*/  WARPGROUP.DEPBAR.LE gsb0, 0x0 ;  /* 0x00008000000079c5 */ /* 0x000fe40000010000 */
[----:B------:R-:W-:Y:S01]  /*2e80*/  FADD R151, R24, R151 ;  /* 0x0000009718977221 */ /* 0x000fe20000000000 */
        /* <DEDUP_REMOVED lines=62> */
[----:B------:R-:W-:-:S07]  /*3270*/  FADD R88, R88, R87 ;  /* 0x0000005758587221 */ /* 0x000fce0000000000 */
.L_x_36:
[----:B0-----:R-:W-:Y:S01]  /*3280*/  ISETP.GE.AND P0, PT, R18, 0x1, PT ;  /* 0x000000011200780c */ /* 0x001fe20003f06270 */
[----:B------:R0:W-:Y:S01]  /*3290*/  SYNCS.ARRIVE.TRANS64.A1T0 RZ, [R19+UR21], RZ ;  /* 0x000000ff13ff79a7 */ /* 0x0001e20008100015 */
[----:B------:R-:W-:-:S11]  /*32a0*/  WARPGROUP.DEPBAR.LE gsb0, 0x0 ;  /* 0x00008000000079c5 */ /* 0x000fd60000010000 */
[----:B------:R-:W-:Y:S05]  /*32b0*/  @!P0 BRA `(.L_x_37) ;  /* 0x0000000000488947 */ /* 0x000fea0003800000 */
[----:B------:R-:W-:-:S13]  /*32c0*/  ISETP.NE.AND P0, PT, R148, 0x3, PT ;  /* 0x000000039400780c */ /* 0x000fda0003f05270 */
[----:B------:R-:W-:Y:S05]  /*32d0*/  @!P0 BRA `(.L_x_38) ;  /* 0x0000000000048947 */ /* 0x000fea0003800000 */
[----:B------:R-:W-:Y:S01]  /*32e0*/  BPT.TRAP 0x1 ;  /* 0x000000040000795c */ /* 0x000fe20000300000 */
.L_x_38:
[----:B------:R-:W-:-:S13]  /*32f0*/  ISETP.NE.AND P0, PT, R13, RZ, PT ;  /* 0x000000ff0d00720c */ /* 0x000fda0003f05270 */
[----:B------:R-:W-:-:S05]  /*3300*/  VOTEU.ANY UP0, P0 ;  /* 0x00000000003f7886 */ /* 0x000fca0000000100 */
[----:B------:R-:W-:-:S06]  /*3310*/  @UP0 UIADD3 UR6, UR14, UR4, URZ ;  /* 0x000000040e060290 */ /* 0x000fcc000fffe03f */
[----:B------:R-:W-:Y:S02]  /*3320*/  IMAD.U32 R18, RZ, RZ, UR6 ;  /* 0x00000006ff127e24 */ /* 0x000fe4000f8e00ff */
[----:B------:R-:W-:Y:S02]  /*3330*/  IMAD.U32 R21, RZ, RZ, UR6 ;  /* 0x00000006ff157e24 */ /* 0x000fe4000f8e00ff */
[----:B0-----:R-:W-:-:S05]  /*3340*/  @P0 IMAD.WIDE.U32 R18, R18, 0x38e38e39, RZ ;  /* 0x38e38e3912120825 */ /* 0x001fca00078e00ff */
[----:B------:R-:W-:-:S05]  /*3350*/  @P0 SHF.R.U32.HI R18, RZ, 0x2, R19 ;  /* 0x00000002ff120819 */ /* 0x000fca0000011613 */
[----:B------:R-:W-:-:S05]  /*3360*/  @P0 IMAD R18, R18, -0x12, R21 ;  /* 0xffffffee12120824 */ /* 0x000fca00078e0215 */
[----:B------:R-:W-:-:S05]  /*3370*/  @P0 LEA R18, R18, UR12, 0x3 ;  /* 0x0000000c12120c11 */ /* 0x000fca000f8e18ff */
[----:B------:R-:W-:-:S05]  /*3380*/  @P0 VIADD R19, R18, 0x90 ;  /* 0x0000009012130836 */ /* 0x000fca0000000000 */
[----:B------:R-:W-:-:S04]  /*3390*/  @P0 PRMT R19, R12, 0x654, R19 ;  /* 0x000006540c130816 */ /* 0x000fc80000000013 */
[----:B------:R1:W-:Y:S01]  /*33a0*/  @P0 SYNCS.ARRIVE.TRANS64.RED.A1T0 RZ, [R19+URZ], RZ ;  /* 0x000000ff13ff09a7 */ /* 0x0003e2000810043f */
[----:B------:R-:W-:-:S13]  /*33b0*/  ISETP.GT.U32.AND P0, PT, R7, 0x1, PT ;  /* 0x000000010700780c */ /* 0x000fda0003f04070 */
[----:B-1----:R-:W-:Y:S05]  /*33c0*/  @P0 BRA `(.L_x_37) ;  /* 0x0000000000040947 */ /* 0x002fea0003800000 */
[----:B------:R-:W-:Y:S01]  /*33d0*/  BPT.TRAP 0x1 ;  /* 0x000000040000795c */ /* 0x000fe20000300000 */
.L_x_37:
[----:B------:R-:W-:Y:S01]  /*33e0*/  SHF.L.U32 R18, R150, 0x1f, RZ ;  /* 0x0000001f96127819 */ /* 0x000fe200000006ff */
[----:B------:R-:W-:Y:S01]  /*33f0*/  UIADD3 UR4, UR20, UR4, URZ ;  /* 0x0000000414047290 */ /* 0x000fe2000fffe03f */
[----:B------:R-:W1:Y:S01]  /*3400*/  LDC R29, c[0x0][0x288] ;  /* 0x0000a200ff1d7b82 */ /* 0x000e620000000800 */
[----:B------:R-:W-:Y:S01]  /*3410*/  UISETP.GE.U32.AND UP1, UPT, UR20, 0x12, UPT ;  /* 0x000000121400788c */ /* 0x000fe2000bf26070 */
[----:B------:R-:W-:Y:S01]  /*3420*/  IMAD.SHL.U32 R26, R16, 0x2, RZ ;  /* 0x00000002101a7824 */ /* 0x000fe200078e00ff */
[----:B------:R-:W-:Y:S02]  /*3430*/  UISETP.GT.U32.AND UP0, UPT, UR4, 0x11, UPT ;  /* 0x000000110400788c */ /* 0x000fe4000bf04070 */
[----:B------:R-:W-:Y:S02]  /*3440*/  UIMAD.WIDE.U32 UR6, UR4, 0x38e38e39, URZ ;  /* 0x38e38e39040678a5 */ /* 0x000fe4000f8e003f */
[----:B------:R-:W-:Y:S01]  /*3450*/  UISETP.LT.U32.AND UP0, UPT, UR20, 0x12, UP0 ;  /* 0x000000121400788c */ /* 0x000fe20008701070 */
[----:B------:R-:W4:Y:S01]  /*3460*/  SYNCS.PHASECHK.TRANS64.TRYWAIT P0, [UR15+0x8], R18 ;  /* 0x00000812ff0075a7 */ /* 0x000f22000800014f */
[----:B------:R-:W-:Y:S01]  /*3470*/  USHF.R.U32.HI UR6, URZ, 0x2, UR7 ;  /* 0x000000023f067899 */ /* 0x000fe20008011607 */
[----:B------:R-:W-:Y:S01]  /*3480*/  SHF.R.S32.HI R27, RZ, 0x1f, R26 ;  /* 0x0000001fff1b7819 */ /* 0x000fe2000001141a */
[----:B------:R-:W-:-:S02]  /*3490*/  USEL UR8, URZ, 0x1, !UP0 ;  /* 0x000000013f087887 */ /* 0x000fc4000c000000 */
[----:B------:R-:W-:Y:S02]  /*34a0*/  UIMAD UR4, UR6, -0x12, UR4 ;  /* 0xffffffee060478a4 */ /* 0x000fe4000f8e0204 */
[----:B------:R-:W-:-:S04]  /*34b0*/  ULOP3.LUT UR5, UR5, UR8, URZ, 0x3c, !UPT ;  /* 0x0000000805057292 */ /* 0x000fc8000f8e3c3f */
[----:B------:R-:W-:Y:S01]  /*34c0*/  @UP1 ULOP3.LUT UR5, UR5, 0x1, UR6, 0x78, !UPT ;  /* 0x0000000105051892 */ /* 0x000fe2000f8e7806 */
[----:B-1--4-:R-:W-:Y:S11]  /*34d0*/  @!P0 BRA `(.L_x_39) ;  /* 0x0000006400d48947 */ /* 0x012ff60003800000 */
.L_x_211:
[----:B------:R-:W-:Y:S01]  /*34e0*/  IMAD.SHL.U32 R28, R6, 0x40, RZ ;  /* 0x00000040061c7824 */ /* 0x000fe200078e00ff */
[----:B------:R-:W-:Y:S01]  /*34f0*/  ULDC UR8, c[0x0][0x284] ;  /* 0x0000a10000087ab9 */ /* 0x000fe20000000800 */
[----:B------:R-:W-:Y:S01]  /*3500*/  IMAD.SHL.U32 R33, R5, 0x80, RZ ;  /* 0x0000008005217824 */ /* 0x000fe200078e00ff */
[----:B------:R-:W-:Y:S01]  /*3510*/  SHF.R.S32.HI R34, RZ, 0x1f, R4 ;  /* 0x0000001fff227819 */ /* 0x000fe20000011404 */
[----:B------:R-:W-:Y:S01]  /*3520*/  ULDC.64 UR6, c[0x0][0x5d0] ;  /* 0x0001740000067ab9 */ /* 0x000fe20000000a00 */
[----:B------:R-:W-:Y:S01]  /*3530*/  ISETP.GE.AND P0, PT, R28, UR8, PT ;  /* 0x000000081c007c0c */ /* 0x000fe2000bf06270 */
[----:B0-----:R-:W-:Y:S01]  /*3540*/  IMAD.WIDE.U32 R18, R4, UR6, R26 ;  /* 0x0000000604127c25 */ /* 0x001fe2000f8e001a */
[----:B------:R-:W-:Y:S02]  /*3550*/  SHF.R.S32.HI R32, RZ, 0x1f, R33 ;  /* 0x0000001fff207819 */ /* 0x000fe40000011421 */
[C---:B------:R-:W-:Y:S01]  /*3560*/  ISETP.GE.OR P0, PT, R33.reuse, R29, P0 ;  /* 0x0000001d2100720c */ /* 0x040fe20000706670 */
[----:B------:R-:W-:Y:S01]  /*3570*/  IMAD R5, R34, UR6, RZ ;  /* 0x0000000622057c24 */ /* 0x000fe2000f8e02ff */
[----:B------:R-:W-:-:S03]  /*3580*/  IADD3 R18, P1, R33, R18, RZ ;  /* 0x0000001221127210 */ /* 0x000fc60007f3e0ff */
[----:B------:R-:W-:-:S05]  /*3590*/  IMAD R5, R4, UR7, R5 ;  /* 0x0000000704057c24 */ /* 0x000fca000f8e0205 */
[----:B------:R-:W-:-:S03]  /*35a0*/  IADD3.X R19, R32, R19, R5, P1, !PT ;  /* 0x0000001320137210 */ /* 0x000fc60000ffe405 */
[----:B------:R-:W-:Y:S05]  /*35b0*/  @P0 BRA `(.L_x_40) ;  /* 0x0000004400b80947 */ /* 0x000fea0003800000 */
[----:B------:R-:W0:Y:S01]  /*35c0*/  LDC.64 R30, c[0x0][0x5c8] ;  /* 0x00017200ff1e7b82 */ /* 0x000e220000000a00 */
[----:B------:R-:W-:Y:S01]  /*35d0*/  IMAD.WIDE R24, R6, 0x40, R10 ;  /* 0x0000004006187825 */ /* 0x000fe200078e020a */
[----:B------:R-:W-:Y:S01]  /*35e0*/  ULDC.64 UR6, c[0x0][0x5c0] ;  /* 0x0001700000067ab9 */ /* 0x000fe20000000a00 */
[----:B------:R-:W-:Y:S02]  /*35f0*/  BSSY B0, `(.L_x_40) ;  /* 0x000046a000007945 */ /* 0x000fe40003800000 */
[----:B------:R-:W-:-:S04]  /*3600*/  IMAD R6, R16, -0x2, R29 ;  /* 0xfffffffe10067824 */ /* 0x000fc800078e021d */
[----:B------:R-:W-:Y:S02]  /*3610*/  IMAD.IADD R6, R6, 0x1, -R33 ;  /* 0x0000000106067824 */ /* 0x000fe400078e0a21 */
[-C--:B0-----:R-:W-:Y:S02]  /*3620*/  IMAD R5, R25, R30.reuse, RZ ;  /* 0x0000001e19057224 */ /* 0x081fe400078e02ff */
[----:B------:R-:W-:-:S04]  /*3630*/  IMAD.WIDE.U32 R18, R24, R30, R18 ;  /* 0x0000001e18127225 */ /* 0x000fc800078e0012 */
[----:B------:R-:W-:Y:S01]  /*3640*/  IMAD R21, R24, R31, R5 ;  /* 0x0000001f18157224 */ /* 0x000fe200078e0205 */
[----:B------:R-:W-:Y:S02]  /*3650*/  LEA R5, P0, R30, R18, 0x3 ;  /* 0x000000121e057211 */ /* 0x000fe400078018ff */
[----:B------:R-:W-:Y:S01]  /*3660*/  IADD3 R20, P1, R18, UR6, RZ ;  /* 0x0000000612147c10 */ /* 0x000fe2000ff3e0ff */
[----:B------:R-:W-:Y:S01]  /*3670*/  IMAD.IADD R21, R19, 0x1, R21 ;  /* 0x0000000113157824 */ /* 0x000fe200078e0215 */
[----:B------:R-:W-:-:S04]  /*3680*/  IADD3 R18, P3, R5, UR6, RZ ;  /* 0x0000000605127c10 */ /* 0x000fc8000ff7e0ff */
[----:B------:R-:W-:Y:S01]  /*3690*/  LEA.HI.X R5, R30, R21, R31, 0x3, P0 ;  /* 0x000000151e057211 */ /* 0x000fe200000f1c1f */
[----:B------:R-:W-:Y:S01]  /*36a0*/  IMAD.IADD R30, R17, 0x1, -R28 ;  /* 0x00000001111e7824 */ /* 0x000fe200078e0a1c */
[----:B---3-5:R-:W-:Y:S02]  /*36b0*/  FSETP.NEU.AND P0, PT, R15, RZ, PT ;  /* 0x000000ff0f00720b */ /* 0x028fe40003f0d000 */
[----:B------:R-:W-:Y:S02]  /*36c0*/  IADD3.X R21, R21, UR7, RZ, P1, !PT ;  /* 0x0000000715157c10 */ /* 0x000fe40008ffe4ff */
[----:B------:R-:W-:-:S09]  /*36d0*/  IADD3.X R19, R5, UR7, RZ, P3, !PT ;  /* 0x0000000705137c10 */ /* 0x000fd20009ffe4ff */
[----:B------:R-:W-:Y:S05]  /*36e0*/  @!P0 BRA `(.L_x_41) ;  /* 0x0000003400608947 */ /* 0x000fea0003800000 */
[----:B------:R-:W-:Y:S01]  /*36f0*/  ULDC.64 UR6, c[0x0][0x5b8] ;  /* 0x00016e0000067ab9 */ /* 0x000fe20000000a00 */
[----:B------:R-:W-:Y:S01]  /*3700*/  ULDC.64 UR8, c[0x0][0x5a8] ;  /* 0x00016a0000087ab9 */ /* 0x000fe20000000a00 */
[----:B------:R-:W-:Y:S01]  /*3710*/  IMAD.WIDE.U32 R26, R4, UR6, R26 ;  /* 0x00000006041a7c25 */ /* 0x000fe2000f8e001a */
[----:B------:R-:W-:Y:S01]  /*3720*/  BSSY B1, `(.L_x_42) ;  /* 0x0000010000017945 */ /* 0x000fe20003800000 */
[----:B------:R-:W-:Y:S02]  /*3730*/  PRMT R28, RZ, 0x7610, R28 ;  /* 0x00007610ff1c7816 */ /* 0x000fe4000000001c */
[----:B------:R-:W-:Y:S01]  /*3740*/  IMAD R5, R34, UR6, RZ ;  /* 0x0000000622057c24 */ /* 0x000fe2000f8e02ff */
[----:B------:R-:W-:-:S03]  /*3750*/  IADD3 R26, P0, R33, R26, RZ ;  /* 0x0000001a211a7210 */ /* 0x000fc60007f1e0ff */
[----:B------:R-:W-:Y:S01]  /*3760*/  IMAD R5, R4, UR7, R5 ;  /* 0x0000000704057c24 */ /* 0x000fe2000f8e0205 */
[----:B------:R-:W-:Y:S02]  /*3770*/  ULDC.64 UR6, c[0x0][0x5b0] ;  /* 0x00016c0000067ab9 */ /* 0x000fe40000000a00 */
[----:B------:R-:W-:Y:S02]  /*3780*/  IMAD R29, R25, UR6, RZ ;  /* 0x00000006191d7c24 */ /* 0x000fe4000f8e02ff */
[----:B------:R-:W-:Y:S02]  /*3790*/  IADD3.X R27, R32, R27, R5, P0, !PT ;  /* 0x0000001b201b7210 */ /* 0x000fe400007fe405 */
[----:B------:R-:W-:Y:S01]  /*37a0*/  ISETP.GE.AND P0, PT, R30, 0x1, PT ;  /* 0x000000011e00780c */ /* 0x000fe20003f06270 */
[C---:B------:R-:W-:Y:S02]  /*37b0*/  IMAD R29, R24.reuse, UR7, R29 ;  /* 0x00000007181d7c24 */ /* 0x040fe4000f8e021d */
[----:B------:R-:W-:Y:S01]  /*37c0*/  IMAD.WIDE.U32 R4, R24, UR6, R26 ;  /* 0x0000000618047c25 */ /* 0x000fe2000f8e001a */
[----:B------:R-:W-:-:S02]  /*37d0*/  ISETP.LT.OR P4, PT, R6, 0x1, !P0 ;  /* 0x000000010600780c */ /* 0x000fc40004781670 */
[----:B------:R-:W-:-:S04]  /*37e0*/  IADD3 R4, P1, R4, UR8, RZ ;  /* 0x0000000804047c10 */ /* 0x000fc8000ff3e0ff */
[----:B------:R-:W-:-:S07]  /*37f0*/  IADD3.X R5, R5, UR9, R29, P1, !PT ;  /* 0x0000000905057c10 */ /* 0x000fce0008ffe41d */
[----:B------:R-:W-:Y:S05]  /*3800*/  @P4 BRA `(.L_x_43) ;  /* 0x0000000000044947 */ /* 0x000fea0003800000 */
[----:B------:R0:W5:Y:S02]  /*3810*/  LDG.E.U8 R28, desc[UR18][R4.64] ;  /* 0x00000012041c7981 */ /* 0x000164000c1e1100 */
.L_x_43:
[----:B------:R-:W-:Y:S05]  /*3820*/  BSYNC B1 ;  /* 0x0000000000017941 */ /* 0x000fea0003800000 */
.L_x_42:
[----:B-----5:R-:W-:Y:S01]  /*3830*/  LOP3.LUT R28, R28, 0xff, RZ, 0xc0, !PT ;  /* 0x000000ff1c1c7812 */ /* 0x020fe200078ec0ff */
[----:B------:R-:W-:Y:S01]  /*3840*/  BSSY B1, `(.L_x_44) ;  /* 0x000000b000017945 */ /* 0x000fe20003800000 */
[----:B------:R-:W-:Y:S02]  /*3850*/  ISETP.LT.OR P3, PT, R6, 0x2, !P0 ;  /* 0x000000020600780c */ /* 0x000fe40004761670 */
[----:B------:R-:W-:-:S05]  /*3860*/  F2FP.F16.E4M3.UNPACK_B R28, R28 ;  /* 0x0000001cff1c723e */ /* 0x000fca00020006ff */
[----:B------:R-:W-:-:S05]  /*3870*/  HADD2.F32 R28, -RZ, R28.H0_H0 ;  /* 0x2000001cff1c7230 */ /* 0x000fca0000004100 */
[----:B------:R-:W-:-:S04]  /*3880*/  FMUL R28, R28, R15 ;  /* 0x0000000f1c1c7220 */ /* 0x000fc80000400000 */
[----:B--2---:R-:W-:-:S05]  /*3890*/  FFMA R28, R151, R14, R28 ;  /* 0x0000000e971c7223 */ /* 0x004fca000000001c */
[----:B------:R-:W-:Y:S02]  /*38a0*/  F2FP.SATFINITE.E4M3.F32.PACK_AB_MERGE_C R29, RZ, R28, RZ ;  /* 0x0000001cff1d723e */ /* 0x000fe400048070ff */
[----:B------:R-:W-:-:S03]  /*38b0*/  PRMT R28, RZ, 0x7610, R28 ;  /* 0x00007610ff1c7816 */ /* 0x000fc6000000001c */
[----:B------:R1:W-:Y:S01]  /*38c0*/  @!P4 STG.E.U8 desc[UR18][R20.64], R29 ;  /* 0x0000001d1400c986 */ /* 0x0003e2000c101112 */
[----:B------:R-:W-:Y:S05]  /*38d0*/  @P3 BRA `(.L_x_45) ;  /* 0x0000000000043947 */ /* 0x000fea0003800000 */
[----:B------:R2:W5:Y:S02]  /*38e0*/  LDG.E.U8 R28, desc[UR18][R4.64+0x1] ;  /* 0x00000112041c7981 */ /* 0x000564000c1e1100 */
.L_x_45:
[----:B------:R-:W-:Y:S05]  /*38f0*/  BSYNC B1 ;  /* 0x0000000000017941 */ /* 0x000fea0003800000 */
.L_x_44:
[----:B-----5:R-:W-:Y:S01]  /*3900*/  LOP3.LUT R28, R28, 0xff, RZ, 0xc0, !PT ;  /* 0x000000ff1c1c7812 */ /* 0x020fe200078ec0ff */
[----:B------:R-:W-:Y:S01]  /*3910*/  BSSY B1, `(.L_x_46) ;  /* 0x0000013000017945 */ /* 0x000fe20003800000 */
[----:B-1----:R-:W-:Y:S02]  /*3920*/  IADD3 R29, P1, R24, 0x8, RZ ;  /* 0x00000008181d7810 */ /* 0x002fe40007f3e0ff */
[----:B------:R-:W-:-:S03]  /*3930*/  F2FP.F16.E4M3.UNPACK_B R28, R28 ;  /* 0x0000001cff1c723e */ /* 0x000fc600020006ff */
[----:B------:R-:W-:Y:S01]  /*3940*/  IMAD.X R24, RZ, RZ, R25, P1 ;  /* 0x000000ffff187224 */ /* 0x000fe200008e0619 */
[----:B------:R-:W-:Y:S01]  /*3950*/  ISETP.GE.AND P1, PT, R30, 0x9, PT ;  /* 0x000000091e00780c */ /* 0x000fe20003f26270 */
[----:B------:R-:W-:Y:S02]  /*3960*/  HADD2.F32 R28, -RZ, R28.H0_H0 ;  /* 0x2000001cff1c7230 */ /* 0x000fe40000004100 */
[----:B------:R-:W-:Y:S01]  /*3970*/  IMAD R24, R24, UR6, RZ ;  /* 0x0000000618187c24 */ /* 0x000fe2000f8e02ff */
[----:B------:R-:W-:Y:S01]  /*3980*/  ISETP.LT.OR P5, PT, R6, 0x1, !P1 ;  /* 0x000000010600780c */ /* 0x000fe20004fa1670 */
[----:B------:R-:W-:-:S04]  /*3990*/  IMAD.WIDE.U32 R26, R29, UR6, R26 ;  /* 0x000000061d1a7c25 */ /* 0x000fc8000f8e001a */
[----:B------:R-:W-:Y:S01]  /*39a0*/  FMUL R25, R28, R15 ;  /* 0x0000000f1c197220 */ /* 0x000fe20000400000 */
[----:B------:R-:W-:-:S03]  /*39b0*/  IMAD R29, R29, UR7, R24 ;  /* 0x000000071d1d7c24 */ /* 0x000fc6000f8e0218 */
[----:B------:R-:W-:Y:S01]  /*39c0*/  FFMA R25, R146, R14, R25 ;  /* 0x0000000e92197223 */ /* 0x000fe20000000019 */
[----:B------:R-:W-:Y:S02]  /*39d0*/  IADD3 R24, P4, R26, UR8, RZ ;  /* 0x000000081a187c10 */ /* 0x000fe4000ff9e0ff */
[----:B------:R-:W-:Y:S02]  /*39e0*/  PRMT R26, RZ, 0x7610, R26 ;  /* 0x00007610ff1a7816 */ /* 0x000fe4000000001a */
[----:B------:R-:W-:Y:S02]  /*39f0*/  F2FP.SATFINITE.E4M3.F32.PACK_AB_MERGE_C R31, RZ, R25, RZ ;  /* 0x00000019ff1f723e */ /* 0x000fe400048070ff */
[----:B------:R-:W-:-:S03]  /*3a00*/  IADD3.X R25, R27, UR9, R29, P4, !PT ;  /* 0x000000091b197c10 */ /* 0x000fc6000a7fe41d */
[----:B------:R1:W-:Y:S01]  /*3a10*/  @!P3 STG.E.U8 desc[UR18][R20.64+0x1], R31 ;  /* 0x0000011f1400b986 */ /* 0x0003e2000c101112 */
[----:B------:R-:W-:Y:S05]  /*3a20*/  @P5 BRA `(.L_x_47) ;  /* 0x0000000000045947 */ /* 0x000fea0003800000 */
[----:B------:R3:W5:Y:S02]  /*3a30*/  LDG.E.U8 R26, desc[UR18][R24.64] ;  /* 0x00000012181a7981 */ /* 0x000764000c1e1100 */
.L_x_47:
[----:B------:R-:W-:Y:S05]  /*3a40*/  BSYNC B1 ;  /* 0x0000000000017941 */ /* 0x000fea0003800000 */
.L_x_46:
[----:B-----5:R-:W-:Y:S01]  /*3a50*/  LOP3.LUT R26, R26, 0xff, RZ, 0xc0, !PT ;  /* 0x000000ff1a1a7812 */ /* 0x020fe200078ec0ff */
[----:B------:R-:W-:Y:S01]  /*3a60*/  BSSY B1, `(.L_x_48) ;  /* 0x000000b000017945 */ /* 0x000fe20003800000 */
[----:B------:R-:W-:Y:S02]  /*3a70*/  ISETP.LT.OR P3, PT, R6, 0x2, !P1 ;  /* 0x000000020600780c */ /* 0x000fe40004f61670 */
[----:B------:R-:W-:-:S05]  /*3a80*/  F2FP.F16.E4M3.UNPACK_B R26, R26 ;  /* 0x0000001aff1a723e */ /* 0x000fca00020006ff */
[----:B------:R-:W-:-:S05]  /*3a90*/  HADD2.F32 R26, -RZ, R26.H0_H0 ;  /* 0x2000001aff1a7230 */ /* 0x000fca0000004100 */
[----:B------:R-:W-:-:S04]  /*3aa0*/  FMUL R26, R26, R15 ;  /* 0x0000000f1a1a7220 */ /* 0x000fc80000400000 */
[----:B------:R-:W-:-:S05]  /*3ab0*/  FFMA R26, R149, R14, R26 ;  /* 0x0000000e951a7223 */ /* 0x000fca000000001a */
[----:B------:R-:W-:Y:S02]  /*3ac0*/  F2FP.SATFINITE.E4M3.F32.PACK_AB_MERGE_C R27, RZ, R26, RZ ;  /* 0x0000001aff1b723e */ /* 0x000fe400048070ff */
[----:B------:R-:W-:-:S03]  /*3ad0*/  PRMT R26, RZ, 0x7610, R26 ;  /* 0x00007610ff1a7816 */ /* 0x000fc6000000001a */
[----:B------:R4:W-:Y:S01]  /*3ae0*/  @!P5 STG.E.U8 desc[UR18][R18.64], R27 ;  /* 0x0000001b1200d986 */ /* 0x0009e2000c101112 */
[----:B------:R-:W-:Y:S05]  /*3af0*/  @P3 BRA `(.L_x_49) ;  /* 0x0000000000043947 */ /* 0x000fea0003800000 */
[----:B------:R0:W5:Y:S02]  /*3b00*/  LDG.E.U8 R26, desc[UR18][R24.64+0x1] ;  /* 0x00000112181a7981 */ /* 0x000164000c1e1100 */
.L_x_49:
[----:B------:R-:W-:Y:S05]  /*3b10*/  BSYNC B1 ;  /* 0x0000000000017941 */ /* 0x000fea0003800000 */
.L_x_48:
[----:B-----5:R-:W-:Y:S01]  /*3b20*/  LOP3.LUT R26, R26, 0xff, RZ, 0xc0, !PT ;  /* 0x000000ff1a1a7812 */ /* 0x020fe200078ec0ff */
[----:B------:R-:W-:Y:S01]  /*3b30*/  BSSY B1, `(.L_x_50) ;  /* 0x000000b000017945 */ /* 0x000fe20003800000 */
[----:B------:R-:W-:Y:S02]  /*3b40*/  ISETP.LT.OR P4, PT, R6, 0x9, !P0 ;  /* 0x000000090600780c */ /* 0x000fe40004781670 */
[----:B------:R-:W-:-:S05]  /*3b50*/  F2FP.F16.E4M3.UNPACK_B R26, R26 ;  /* 0x0000001aff1a723e */ /* 0x000fca00020006ff */
[----:B------:R-:W-:-:S05]  /*3b60*/  HADD2.F32 R26, -RZ, R26.H0_H0 ;  /* 0x2000001aff1a7230 */ /* 0x000fca0000004100 */
[----:B----4-:R-:W-:Y:S01]  /*3b70*/  FMUL R27, R26, R15 ;  /* 0x0000000f1a1b7220 */ /* 0x010fe20000400000 */
[----:B------:R-:W-:-:S03]  /*3b80*/  PRMT R26, RZ, 0x7610, R26 ;  /* 0x00007610ff1a7816 */ /* 0x000fc6000000001a */
[----:B------:R-:W-:-:S05]  /*3b90*/  FFMA R27, R144, R14, R27 ;  /* 0x0000000e901b7223 */ /* 0x000fca000000001b */
[----:B------:R-:W-:-:S05]  /*3ba0*/  F2FP.SATFINITE.E4M3.F32.PACK_AB_MERGE_C R27, RZ, R27, RZ ;  /* 0x0000001bff1b723e */ /* 0x000fca00048070ff */
[----:B------:R4:W-:Y:S01]  /*3bb0*/  @!P3 STG.E.U8 desc[UR18][R18.64+0x1], R27 ;  /* 0x0000011b1200b986 */ /* 0x0009e2000c101112 */
[----:B------:R-:W-:Y:S05]  /*3bc0*/  @P4 BRA `(.L_x_51) ;  /* 0x0000000000044947 */ /* 0x000fea0003800000 */
[----:B------:R0:W5:Y:S02]  /*3bd0*/  LDG.E.U8 R26, desc[UR18][R4.64+0x8] ;  /* 0x00000812041a7981 */ /* 0x000164000c1e1100 */
.L_x_51:
[----:B------:R-:W-:Y:S05]  /*3be0*/  BSYNC B1 ;  /* 0x0000000000017941 */ /* 0x000fea0003800000 */
.L_x_50:
[----:B-----5:R-:W-:Y:S01]  /*3bf0*/  LOP3.LUT R26, R26, 0xff, RZ, 0xc0, !PT ;  /* 0x000000ff1a1a7812 */ /* 0x020fe200078ec0ff */
[----:B------:R-:W-:Y:S01]  /*3c00*/  BSSY B1, `(.L_x_52) ;  /* 0x000000b000017945 */ /* 0x000fe20003800000 */
[----:B------:R-:W-:Y:S02]  /*3c10*/  ISETP.LT.OR P3, PT, R6, 0xa, !P0 ;  /* 0x0000000a0600780c */ /* 0x000fe40004761670 */
[----:B------:R-:W-:-:S05]  /*3c20*/  F2FP.F16.E4M3.UNPACK_B R26, R26 ;  /* 0x0000001aff1a723e */ /* 0x000fca00020006ff */
[----:B------:R-:W-:-:S05]  /*3c30*/  HADD2.F32 R26, -RZ, R26.H0_H0 ;  /* 0x2000001aff1a7230 */ /* 0x000fca0000004100 */
[----:B------:R-:W-:-:S04]  /*3c40*/  FMUL R26, R26, R15 ;  /* 0x0000000f1a1a7220 */ /* 0x000fc80000400000 */
[----:B------:R-:W-:-:S05]  /*3c50*/  FFMA R26, R147, R14, R26 ;  /* 0x0000000e931a7223 */ /* 0x000fca000000001a */
[----:B----4-:R-:W-:Y:S02]  /*3c60*/  F2FP.SATFINITE.E4M3.F32.PACK_AB_MERGE_C R27, RZ, R26, RZ ;  /* 0x0000001aff1b723e */ /* 0x010fe400048070ff */
[----:B------:R-:W-:-:S03]  /*3c70*/  PRMT R26, RZ, 0x7610, R26 ;  /* 0x00007610ff1a7816 */ /* 0x000fc6000000001a */
[----:B------:R4:W-:Y:S01]  /*3c80*/  @!P4 STG.E.U8 desc[UR18][R20.64+0x8], R27 ;  /* 0x0000081b1400c986 */ /* 0x0009e2000c101112 */
[----:B------:R-:W-:Y:S05]  /*3c90*/  @P3 BRA `(.L_x_53) ;  /* 0x0000000000043947 */ /* 0x000fea0003800000 */
[----:B------:R0:W5:Y:S02]  /*3ca0*/  LDG.E.U8 R26, desc[UR18][R4.64+0x9] ;  /* 0x00000912041a7981 */ /* 0x000164000c1e1100 */
.L_x_53:
[----:B------:R-:W-:Y:S05]  /*3cb0*/  BSYNC B1 ;  /* 0x0000000000017941 */ /* 0x000fea0003800000 */
.L_x_52:
        /* <DEDUP_REMOVED lines=12> */
.L_x_55:
[----:B------:R-:W-:Y:S05]  /*3d80*/  BSYNC B1 ;  /* 0x0000000000017941 */ /* 0x000fea0003800000 */
.L_x_54:
        /* <DEDUP_REMOVED lines=12> */
.L_x_57:
[----:B------:R-:W-:Y:S05]  /*3e50*/  BSYNC B1 ;  /* 0x0000000000017941 */ /* 0x000fea0003800000 */
.L_x_56:
        /* <DEDUP_REMOVED lines=12> */
.L_x_59:
[----:B------:R-:W-:Y:S05]  /*3f20*/  BSYNC B1 ;  /* 0x0000000000017941 */ /* 0x000fea0003800000 */
.L_x_58:
        /* <DEDUP_REMOVED lines=12> */
.L_x_61:
[----:B------:R-:W-:Y:S05]  /*3ff0*/  BSYNC B1 ;  /* 0x0000000000017941 */ /* 0x000fea0003800000 */
.L_x_60:
        /* <DEDUP_REMOVED lines=12> */
.L_x_63:
[----:B------:R-:W-:Y:S05]  /*40c0*/  BSYNC B1 ;  /* 0x0000000000017941 */ /* 0x000fea0003800000 */
.L_x_62:
        /* <DEDUP_REMOVED lines=12> */
.L_x_65:
[----:B------:R-:W-:Y:S05]  /*4190*/  BSYNC B1 ;  /* 0x0000000000017941 */ /* 0x000fea0003800000 */
.L_x_64:
        /* <DEDUP_REMOVED lines=12> */
.L_x_67:
[----:B------:R-:W-:Y:S05]  /*4260*/  BSYNC B1 ;  /* 0x0000000000017941 */ /* 0x000fea0003800000 */
.L_x_66:
        /* <DEDUP_REMOVED lines=12> */
.L_x_69:
[----:B------:R-:W-:Y:S05]  /*4330*/  BSYNC B1 ;  /* 0x0000000000017941 */ /* 0x000fea0003800000 */
.L_x_68:
        /* <DEDUP_REMOVED lines=12> */
.L_x_71:
[----:B------:R-:W-:Y:S05]  /*4400*/  BSYNC B1 ;  /* 0x0000000000017941 */ /* 0x000fea0003800000 */
.L_x_70:
        /* <DEDUP_REMOVED lines=12> */
.L_x_73:
[----:B------:R-:W-:Y:S05]  /*44d0*/  BSYNC B1 ;  /* 0x0000000000017941 */ /* 0x000fea0003800000 */
.L_x_72:
        /* <DEDUP_REMOVED lines=12> */
.L_x_75:
[----:B------:R-:W-:Y:S05]  /*45a0*/  BSYNC B1 ;  /* 0x0000000000017941 */ /* 0x000fea0003800000 */
.L_x_74:
        /* <DEDUP_REMOVED lines=12> */
.L_x_77:
[----:B------:R-:W-:Y:S05]  /*4670*/  BSYNC B1 ;  /* 0x0000000000017941 */ /* 0x000fea0003800000 */
.L_x_76:
        /* <DEDUP_REMOVED lines=12> */
.L_x_79:
[----:B------:R-:W-:Y:S05]  /*4740*/  BSYNC B1 ;  /* 0x0000000000017941 */ /* 0x000fea0003800000 */
.L_x_78:
        /* <DEDUP_REMOVED lines=12> */
.L_x_81:
[----:B------:R-:W-:Y:S05]  /*4810*/  BSYNC B1 ;  /* 0x0000000000017941 */ /* 0x000fea0003800000 */
.L_x_80:
        /* <DEDUP_REMOVED lines=12> */
.L_x_83:
[----:B------:R-:W-:Y:S05]  /*48e0*/  BSYNC B1 ;  /* 0x0000000000017941 */ /* 0x000fea0003800000 */
.L_x_82:
        /* <DEDUP_REMOVED lines=12> */
.L_x_85:
[----:B------:R-:W-:Y:S05]  /*49b0*/  BSYNC B1 ;  /* 0x0000000000017941 */ /* 0x000fea0003800000 */
.L_x_84:
        /* <DEDUP_REMOVED lines=12> */
.L_x_87:
[----:B------:R-:W-:Y:S05]  /*4a80*/  BSYNC B1 ;  /* 0x0000000000017941 */ /* 0x000fea0003800000 */
.L_x_86:
        /* <DEDUP_REMOVED lines=12> */
.L_x_89:
[----:B------:R-:W-:Y:S05]  /*4b50*/  BSYNC B1 ;  /* 0x0000000000017941 */ /* 0x000fea0003800000 */
.L_x_88:
        /* <DEDUP_REMOVED lines=12> */
.L_x_91:
[----:B------:R-:W-:Y:S05]  /*4c20*/  BSYNC B1 ;  /* 0x0000000000017941 */ /* 0x000fea0003800000 */
.L_x_90:
        /* <DEDUP_REMOVED lines=12> */
.L_x_93:
[----:B------:R-:W-:Y:S05]  /*4cf0*/  BSYNC B1 ;  /* 0x0000000000017941 */ /* 0x000fea0003800000 */
.L_x_92:
        /* <DEDUP_REMOVED lines=12> */
.L_x_95:
[----:B------:R-:W-:Y:S05]  /*4dc0*/  BSYNC B1 ;  /* 0x0000000000017941 */ /* 0x000fea0003800000 */
.L_x_94:
        /* <DEDUP_REMOVED lines=12> */
.L_x_97:
[----:B------:R-:W-:Y:S05]  /*4e90*/  BSYNC B1 ;  /* 0x0000000000017941 */ /* 0x000fea0003800000 */
.L_x_96:
        /* <DEDUP_REMOVED lines=12> */
.L_x_99:
[----:B------:R-:W-:Y:S05]  /*4f60*/  BSYNC B1 ;  /* 0x0000000000017941 */ /* 0x000fea0003800000 */
.L_x_98:
        /* <DEDUP_REMOVED lines=12> */
.L_x_101:
[----:B------:R-:W-:Y:S05]  /*5030*/  BSYNC B1 ;  /* 0x0000000000017941 */ /* 0x000fea0003800000 */
.L_x_100:
        /* <DEDUP_REMOVED lines=12> */
.L_x_103:
[----:B------:R-:W-:Y:S05]  /*5100*/  BSYNC B1 ;  /* 0x0000000000017941 */ /* 0x000fea0003800000 */
.L_x_102:
        /* <DEDUP_REMOVED lines=12> */
.L_x_105:
[----:B------:R-:W-:Y:S05]  /*51d0*/  BSYNC B1 ;  /* 0x0000000000017941 */ /* 0x000fea0003800000 */
.L_x_104:
        /* <DEDUP_REMOVED lines=12> */
.L_x_107:
[----:B------:R-:W-:Y:S05]  /*52a0*/  BSYNC B1 ;  /* 0x0000000000017941 */ /* 0x000fea0003800000 */
.L_x_106:
        /* <DEDUP_REMOVED lines=12> */
.L_x_109:
[----:B------:R-:W-:Y:S05]  /*5370*/  BSYNC B1 ;  /* 0x0000000000017941 */ /* 0x000fea0003800000 */
.L_x_108:
        /* <DEDUP_REMOVED lines=12> */
.L_x_111:
[----:B------:R-:W-:Y:S05]  /*5440*/  BSYNC B1 ;  /* 0x0000000000017941 */ /* 0x000fea0003800000 */
.L_x_110:
        /* <DEDUP_REMOVED lines=12> */
.L_x_113:
[----:B------:R-:W-:Y:S05]  /*5510*/  BSYNC B1 ;  /* 0x0000000000017941 */ /* 0x000fea0003800000 */
.L_x_112:
        /* <DEDUP_REMOVED lines=12> */
.L_x_115:
[----:B------:R-:W-:Y:S05]  /*55e0*/  BSYNC B1 ;  /* 0x0000000000017941 */ /* 0x000fea0003800000 */
.L_x_114:
        /* <DEDUP_REMOVED lines=12> */
.L_x_117:
[----:B------:R-:W-:Y:S05]  /*56b0*/  BSYNC B1 ;  /* 0x0000000000017941 */ /* 0x000fea0003800000 */
.L_x_116:
        /* <DEDUP_REMOVED lines=12> */
.L_x_119:
[----:B------:R-:W-:Y:S05]  /*5780*/  BSYNC B1 ;  /* 0x0000000000017941 */ /* 0x000fea0003800000 */
.L_x_118:
        /* <DEDUP_REMOVED lines=12> */
.L_x_121:
[----:B------:R-:W-:Y:S05]  /*5850*/  BSYNC B1 ;  /* 0x0000000000017941 */ /* 0x000fea0003800000 */
.L_x_120:
        /* <DEDUP_REMOVED lines=12> */
.L_x_123:
[----:B------:R-:W-:Y:S05]  /*5920*/  BSYNC B1 ;  /* 0x0000000000017941 */ /* 0x000fea0003800000 */
.L_x_122:
        /* <DEDUP_REMOVED lines=12> */
.L_x_125:
[----:B------:R-:W-:Y:S05]  /*59f0*/  BSYNC B1 ;  /* 0x0000000000017941 */ /* 0x000fea0003800000 */
.L_x_124:
        /* <DEDUP_REMOVED lines=12> */
.L_x_127:
[----:B------:R-:W-:Y:S05]  /*5ac0*/  BSYNC B1 ;  /* 0x0000000000017941 */ /* 0x000fea0003800000 */
.L_x_126:
        /* <DEDUP_REMOVED lines=12> */
.L_x_129:
[----:B------:R-:W-:Y:S05]  /*5b90*/  BSYNC B1 ;  /* 0x0000000000017941 */ /* 0x000fea0003800000 */
.L_x_128:
        /* <DEDUP_REMOVED lines=12> */
.L_x_131:
[----:B------:R-:W-:Y:S05]  /*5c60*/  BSYNC B1 ;  /* 0x0000000000017941 */ /* 0x000fea0003800000 */
.L_x_130:
        /* <DEDUP_REMOVED lines=12> */
.L_x_133:
[----:B------:R-:W-:Y:S05]  /*5d30*/  BSYNC B1 ;  /* 0x0000000000017941 */ /* 0x000fea0003800000 */
.L_x_132:
        /* <DEDUP_REMOVED lines=12> */
.L_x_135:
[----:B------:R-:W-:Y:S05]  /*5e00*/  BSYNC B1 ;  /* 0x0000000000017941 */ /* 0x000fea0003800000 */
.L_x_134:
        /* <DEDUP_REMOVED lines=12> */
.L_x_137:
[----:B------:R-:W-:Y:S05]  /*5ed0*/  BSYNC B1 ;  /* 0x0000000000017941 */ /* 0x000fea0003800000 */
.L_x_136:
        /* <DEDUP_REMOVED lines=12> */
.L_x_139:
[----:B------:R-:W-:Y:S05]  /*5fa0*/  BSYNC B1 ;  /* 0x0000000000017941 */ /* 0x000fea0003800000 */
.L_x_138:
        /* <DEDUP_REMOVED lines=12> */
.L_x_141:
[----:B------:R-:W-:Y:S05]  /*6070*/  BSYNC B1 ;  /* 0x0000000000017941 */ /* 0x000fea0003800000 */
.L_x_140:
        /* <DEDUP_REMOVED lines=12> */
.L_x_143:
[----:B------:R-:W-:Y:S05]  /*6140*/  BSYNC B1 ;  /* 0x0000000000017941 */ /* 0x000fea0003800000 */
.L_x_142:
        /* <DEDUP_REMOVED lines=12> */
.L_x_145:
[----:B------:R-:W-:Y:S05]  /*6210*/  BSYNC B1 ;  /* 0x0000000000017941 */ /* 0x000fea0003800000 */
.L_x_144:
        /* <DEDUP_REMOVED lines=12> */
.L_x_147:
[----:B------:R-:W-:Y:S05]  /*62e0*/  BSYNC B1 ;  /* 0x0000000000017941 */ /* 0x000fea0003800000 */
.L_x_146:
        /* <DEDUP_REMOVED lines=12> */
.L_x_149:
[----:B------:R-:W-:Y:S05]  /*63b0*/  BSYNC B1 ;  /* 0x0000000000017941 */ /* 0x000fea0003800000 */
.L_x_148:
        /* <DEDUP_REMOVED lines=12> */
.L_x_151:
[----:B------:R-:W-:Y:S05]  /*6480*/  BSYNC B1 ;  /* 0x0000000000017941 */ /* 0x000fea0003800000 */
.L_x_150:
        /* <DEDUP_REMOVED lines=12> */
.L_x_153:
[----:B------:R-:W-:Y:S05]  /*6550*/  BSYNC B1 ;  /* 0x0000000000017941 */ /* 0x000fea0003800000 */
.L_x_152:
        /* <DEDUP_REMOVED lines=12> */
.L_x_155:
[----:B------:R-:W-:Y:S05]  /*6620*/  BSYNC B1 ;  /* 0x0000000000017941 */ /* 0x000fea0003800000 */
.L_x_154:
        /* <DEDUP_REMOVED lines=12> */
.L_x_157:
[----:B------:R-:W-:Y:S05]  /*66f0*/  BSYNC B1 ;  /* 0x0000000000017941 */ /* 0x000fea0003800000 */
.L_x_156:
        /* <DEDUP_REMOVED lines=12> */
.L_x_159:
[----:B------:R-:W-:Y:S05]  /*67c0*/  BSYNC B1 ;  /* 0x0000000000017941 */ /* 0x000fea0003800000 */
.L_x_158:
        /* <DEDUP_REMOVED lines=12> */
.L_x_161:
[----:B------:R-:W-:Y:S05]  /*6890*/  BSYNC B1 ;  /* 0x0000000000017941 */ /* 0x000fea0003800000 */
.L_x_160:
        /* <DEDUP_REMOVED lines=12> */
.L_x_163:
[----:B------:R-:W-:Y:S05]  /*6960*/  BSYNC B1 ;  /* 0x0000000000017941 */ /* 0x000fea0003800000 */
.L_x_162:
[----:B-----5:R-:W-:Y:S01]  /*6970*/  LOP3.LUT R26, R26, 0xff, RZ, 0xc0, !PT ;  /* 0x000000ff1a1a7812 */ /* 0x020fe200078ec0ff */
[----:B------:R-:W-:Y:S01]  /*6980*/  BSSY B1, `(.L_x_164) ;  /* 0x000000b000017945 */ /* 0x000fe20003800000 */
[----:B------:R-:W-:Y:S02]  /*6990*/  ISETP.LT.OR P0, PT, R6, 0x7a, !P0 ;  /* 0x0000007a0600780c */ /* 0x000fe40004701670 */
[----:B------:R-:W-:-:S05]  /*69a0*/  F2FP.F16.E4M3.UNPACK_B R26, R26 ;  /* 0x0000001aff1a723e */ /* 0x000fca00020006ff */
[----:B------:R-:W-:-:S05]  /*69b0*/  HADD2.F32 R26, -RZ, R26.H0_H0 ;  /* 0x2000001aff1a7230 */ /* 0x000fca0000004100 */
[----:B------:R-:W-:-:S04]  /*69c0*/  FMUL R26, R26, R15 ;  /* 0x0000000f1a1a7220 */ /* 0x000fc80000400000 */
[----:B------:R-:W-:Y:S01]  /*69d0*/  FFMA R26, R23, R14, R26 ;  /* 0x0000000e171a7223 */ /* 0x000fe2000000001a */
[----:B------:R-:W-:-:S04]  /*69e0*/  PRMT R23, RZ, 0x7610, R23 ;  /* 0x00007610ff177816 */ /* 0x000fc80000000017 */
[----:B----4-:R-:W-:-:S05]  /*69f0*/  F2FP.SATFINITE.E4M3.F32.PACK_AB_MERGE_C R27, RZ, R26, RZ ;  /* 0x0000001aff1b723e */ /* 0x010fca00048070ff */
[----:B------:R4:W-:Y:S01]  /*6a00*/  @!P4 STG.E.U8 desc[UR18][R20.64+0x78], R27 ;  /* 0x0000781b1400c986 */ /* 0x0009e2000c101112 */
[----:B------:R-:W-:Y:S05]  /*6a10*/  @P0 BRA `(.L_x_165) ;  /* 0x0000000000040947 */ /* 0x000fea0003800000 */
[----:B------:R0:W5:Y:S02]  /*6a20*/  LDG.E.U8 R23, desc[UR18][R4.64+0x79] ;  /* 0x0000791204177981 */ /* 0x000164000c1e1100 */
.L_x_165:
[----:B------:R-:W-:Y:S05]  /*6a30*/  BSYNC B1 ;  /* 0x0000000000017941 */ /* 0x000fea0003800000 */
.L_x_164:
[----:B-----5:R-:W-:Y:S01]  /*6a40*/  LOP3.LUT R23, R23, 0xff, RZ, 0xc0, !PT ;  /* 0x000000ff17177812 */ /* 0x020fe200078ec0ff */
[----:B------:R-:W-:Y:S01]  /*6a50*/  BSSY B1, `(.L_x_166) ;  /* 0x000000b000017945 */ /* 0x000fe20003800000 */
[----:B------:R-:W-:Y:S02]  /*6a60*/  ISETP.LT.OR P3, PT, R6, 0x79, !P1 ;  /* 0x000000790600780c */ /* 0x000fe40004f61670 */
[----:B------:R-:W-:-:S05]  /*6a70*/  F2FP.F16.E4M3.UNPACK_B R23, R23 ;  /* 0x00000017ff17723e */ /* 0x000fca00020006ff */
[----:B0-2---:R-:W-:-:S05]  /*6a80*/  HADD2.F32 R4, -RZ, R23.H0_H0 ;  /* 0x20000017ff047230 */ /* 0x005fca0000004100 */
[----:B------:R-:W-:Y:S01]  /*6a90*/  FMUL R5, R4, R15 ;  /* 0x0000000f04057220 */ /* 0x000fe20000400000 */
[----:B------:R-:W-:-:S03]  /*6aa0*/  PRMT R4, RZ, 0x7610, R4 ;  /* 0x00007610ff047816 */ /* 0x000fc60000000004 */
[----:B------:R-:W-:-:S05]  /*6ab0*/  FFMA R5, R22, R14, R5 ;  /* 0x0000000e16057223 */ /* 0x000fca0000000005 */
[----:B------:R-:W-:-:S05]  /*6ac0*/  F2FP.SATFINITE.E4M3.F32.PACK_AB_MERGE_C R5, RZ, R5, RZ ;  /* 0x00000005ff05723e */ /* 0x000fca00048070ff */
[----:B------:R0:W-:Y:S01]  /*6ad0*/  @!P0 STG.E.U8 desc[UR18][R20.64+0x79], R5 ;  /* 0x0000790514008986 */ /* 0x0001e2000c101112 */
[----:B------:R-:W-:Y:S05]  /*6ae0*/  @P3 BRA `(.L_x_167) ;  /* 0x0000000000043947 */ /* 0x000fea0003800000 */
[----:B------:R2:W5:Y:S02]  /*6af0*/  LDG.E.U8 R4, desc[UR18][R24.64+0x78] ;  /* 0x0000781218047981 */ /* 0x000564000c1e1100 */
.L_x_167:
[----:B------:R-:W-:Y:S05]  /*6b00*/  BSYNC B1 ;  /* 0x0000000000017941 */ /* 0x000fea0003800000 */
.L_x_166:
[----:B-----5:R-:W-:Y:S01]  /*6b10*/  LOP3.LUT R4, R4, 0xff, RZ, 0xc0, !PT ;  /* 0x000000ff04047812 */ /* 0x020fe200078ec0ff */
[----:B------:R-:W-:Y:S01]  /*6b20*/  BSSY B1, `(.L_x_168) ;  /* 0x000000b000017945 */ /* 0x000fe20003800000 */
[----:B------:R-:W-:Y:S02]  /*6b30*/  ISETP.LT.OR P1, PT, R6, 0x7a, !P1 ;  /* 0x0000007a0600780c */ /* 0x000fe40004f21670 */
[----:B------:R-:W-:-:S05]  /*6b40*/  F2FP.F16.E4M3.UNPACK_B R4, R4 ;  /* 0x00000004ff04723e */ /* 0x000fca00020006ff */
[----:B------:R-:W-:-:S05]  /*6b50*/  HADD2.F32 R4, -RZ, R4.H0_H0 ;  /* 0x20000004ff047230 */ /* 0x000fca0000004100 */
[----:B------:R-:W-:-:S04]  /*6b60*/  FMUL R4, R4, R15 ;  /* 0x0000000f04047220 */ /* 0x000fc80000400000 */
[----:B------:R-:W-:-:S05]  /*6b70*/  FFMA R4, R89, R14, R4 ;  /* 0x0000000e59047223 */ /* 0x000fca0000000004 */
[----:B0-----:R-:W-:Y:S02]  /*6b80*/  F2FP.SATFINITE.E4M3.F32.PACK_AB_MERGE_C R5, RZ, R4, RZ ;  /* 0x00000004ff05723e */ /* 0x001fe400048070ff */
[----:B------:R-:W-:-:S03]  /*6b90*/  PRMT R4, RZ, 0x7610, R4 ;  /* 0x00007610ff047816 */ /* 0x000fc60000000004 */
[----:B------:R0:W-:Y:S01]  /*6ba0*/  @!P3 STG.E.U8 desc[UR18][R18.64+0x78], R5 ;  /* 0x000078051200b986 */ /* 0x0001e2000c101112 */
[----:B------:R-:W-:Y:S05]  /*6bb0*/  @P1 BRA `(.L_x_169) ;  /* 0x0000000000041947 */ /* 0x000fea0003800000 */
[----:B------:R0:W5:Y:S02]  /*6bc0*/  LDG.E.U8 R4, desc[UR18][R24.64+0x79] ;  /* 0x0000791218047981 */ /* 0x000164000c1e1100 */
.L_x_169:
[----:B------:R-:W-:Y:S05]  /*6bd0*/  BSYNC B1 ;  /* 0x0000000000017941 */ /* 0x000fea0003800000 */
.L_x_168:
[----:B------:R-:W-:Y:S05]  /*6be0*/  @P1 BRA `(.L_x_170) ;  /* 0x0000001000281947 */ /* 0x000fea0003800000 */
[----:B-----5:R-:W-:-:S04]  /*6bf0*/  LOP3.LUT R4, R4, 0xff, RZ, 0xc0, !PT ;  /* 0x000000ff04047812 */ /* 0x020fc800078ec0ff */
[----:B------:R-:W-:-:S05]  /*6c00*/  F2FP.F16.E4M3.UNPACK_B R4, R4 ;  /* 0x00000004ff04723e */ /* 0x000fca00020006ff */
[----:B------:R-:W-:-:S05]  /*6c10*/  HADD2.F32 R4, -RZ, R4.H0_H0 ;  /* 0x20000004ff047230 */ /* 0x000fca0000004100 */
[----:B0-----:R-:W-:-:S04]  /*6c20*/  FMUL R5, R4, R15 ;  /* 0x0000000f04057220 */ /* 0x001fc80000400000 */
[----:B------:R-:W-:-:S05]  /*6c30*/  FFMA R5, R88, R14, R5 ;  /* 0x0000000e58057223 */ /* 0x000fca0000000005 */
[----:B------:R-:W-:-:S05]  /*6c40*/  F2FP.SATFINITE.E4M3.F32.PACK_AB_MERGE_C R5, RZ, R5, RZ ;  /* 0x00000005ff05723e */ /* 0x000fca00048070ff */
[----:B------:R0:W-:Y:S01]  /*6c50*/  STG.E.U8 desc[UR18][R18.64+0x79], R5 ;  /* 0x0000790512007986 */ /* 0x0001e2000c101112 */
[----:B------:R-:W-:Y:S05]  /*6c60*/  BRA `(.L_x_170) ;  /* 0x0000001000087947 */ /* 0x000fea0003800000 */
.L_x_41:
[----:B------:R-:W-:Y:S01]  /*6c70*/  ISETP.GE.AND P1, PT, R30, 0x1, PT ;  /* 0x000000011e00780c */ /* 0x000fe20003f26270 */
[-C--:B--2---:R-:W-:Y:S01]  /*6c80*/  FMUL R151, R151, R14.reuse ;  /* 0x0000000e97977220 */ /* 0x084fe20000400000 */
[-C--:B------:R-:W-:Y:S01]  /*6c90*/  FMUL R146, R146, R14.reuse ;  /* 0x0000000e92927220 */ /* 0x080fe20000400000 */
[----:B------:R-:W-:Y:S01]  /*6ca0*/  ISETP.GE.AND P0, PT, R30, 0x9, PT ;  /* 0x000000091e00780c */ /* 0x000fe20003f06270 */
[-C--:B------:R-:W-:Y:S01]  /*6cb0*/  FMUL R149, R149, R14.reuse ;  /* 0x0000000e95957220 */ /* 0x080fe20000400000 */
[----:B------:R-:W-:Y:S01]  /*6cc0*/  ISETP.LT.OR P4, PT, R6, 0x1, !P1 ;  /* 0x000000010600780c */ /* 0x000fe20004f81670 */
[-C--:B------:R-:W-:Y:S01]  /*6cd0*/  FMUL R144, R144, R14.reuse ;  /* 0x0000000e90907220 */ /* 0x080fe20000400000 */
[----:B------:R-:W-:Y:S01]  /*6ce0*/  ISETP.LT.OR P5, PT, R6, 0x2, !P1 ;  /* 0x000000020600780c */ /* 0x000fe20004fa1670 */
[-C--:B------:R-:W-:Y:S01]  /*6cf0*/  FMUL R147, R147, R14.reuse ;  /* 0x0000000e93937220 */ /* 0x080fe20000400000 */
[----:B------:R-:W-:Y:S01]  /*6d00*/  F2FP.SATFINITE.E4M3.F32.PACK_AB_MERGE_C R151, RZ, R151, RZ ;  /* 0x00000097ff97723e */ /* 0x000fe200048070ff */
[----:B------:R-:W-:Y:S01]  /*6d10*/  FMUL R142, R142, R14 ;  /* 0x0000000e8e8e7220 */ /* 0x000fe20000400000 */
[----:B------:R-:W-:Y:S01]  /*6d20*/  F2FP.SATFINITE.E4M3.F32.PACK_AB_MERGE_C R5, RZ, R146, RZ ;  /* 0x00000092ff05723e */ /* 0x000fe200048070ff */
[-C--:B------:R-:W-:Y:S01]  /*6d30*/  FMUL R145, R145, R14.reuse ;  /* 0x0000000e91917220 */ /* 0x080fe20000400000 */
[----:B------:R-:W-:Y:S01]  /*6d40*/  ISETP.LT.OR P3, PT, R6, 0x1, !P0 ;  /* 0x000000010600780c */ /* 0x000fe20004761670 */
[-C--:B------:R-:W-:Y:S01]  /*6d50*/  FMUL R140, R140, R14.reuse ;  /* 0x0000000e8c8c7220 */ /* 0x080fe20000400000 */
[C---:B------:R-:W-:Y:S01]  /*6d60*/  ISETP.LT.OR P6, PT, R6.reuse, 0xa, !P1 ;  /* 0x0000000a0600780c */ /* 0x040fe20004fc1670 */
[-C--:B------:R-:W-:Y:S01]  /*6d70*/  FMUL R143, R143, R14.reuse ;  /* 0x0000000e8f8f7220 */ /* 0x080fe20000400000 */
[----:B------:R-:W-:Y:S01]  /*6d80*/  F2FP.SATFINITE.E4M3.F32.PACK_AB_MERGE_C R149, RZ, R149, RZ ;  /* 0x00000095ff95723e */ /* 0x000fe200048070ff */
[----:B------:R-:W-:Y:S01]  /*6d90*/  @!P4 STG.E.U8 desc[UR18][R20.64], R151 ;  /* 0x000000971400c986 */ /* 0x000fe2000c101112 */
[----:B------:R-:W-:Y:S01]  /*6da0*/  ISETP.LT.OR P4, PT, R6, 0x2, !P0 ;  /* 0x000000020600780c */ /* 0x000fe20004781670 */
[----:B------:R-:W-:Y:S01]  /*6db0*/  FMUL R138, R138, R14 ;  /* 0x0000000e8a8a7220 */ /* 0x000fe20000400000 */
[----:B------:R-:W-:Y:S01]  /*6dc0*/  F2FP.SATFINITE.E4M3.F32.PACK_AB_MERGE_C R25, RZ, R144, RZ ;  /* 0x00000090ff19723e */ /* 0x000fe200048070ff */
[----:B------:R0:W-:Y:S01]  /*6dd0*/  @!P5 STG.E.U8 desc[UR18][R20.64+0x1], R5 ;  /* 0x000001051400d986 */ /* 0x0001e2000c101112 */
[C---:B------:R-:W-:Y:S01]  /*6de0*/  ISETP.LT.OR P5, PT, R6.reuse, 0x9, !P1 ;  /* 0x000000090600780c */ /* 0x040fe20004fa1670 */
[-C--:B------:R-:W-:Y:S01]  /*6df0*/  FMUL R141, R141, R14.reuse ;  /* 0x0000000e8d8d7220 */ /* 0x080fe20000400000 */
[----:B------:R-:W-:Y:S01]  /*6e00*/  F2FP.SATFINITE.E4M3.F32.PACK_AB_MERGE_C R147, RZ, R147, RZ ;  /* 0x00000093ff93723e */ /* 0x000fe200048070ff */
[----:B------:R-:W-:Y:S01]  /*6e10*/  @!P3 STG.E.U8 desc[UR18][R18.64], R149 ;  /* 0x000000951200b986 */ /* 0x000fe2000c101112 */
[----:B------:R-:W-:Y:S01]  /*6e20*/  ISETP.LT.OR P3, PT, R6, 0x9, !P0 ;  /* 0x000000090600780c */ /* 0x000fe20004761670 */
[-C--:B------:R-:W-:Y:S01]  /*6e30*/  FMUL R136, R136, R14.reuse ;  /* 0x0000000e88887220 */ /* 0x080fe20000400000 */
[----:B------:R-:W-:Y:S01]  /*6e40*/  F2FP.SATFINITE.E4M3.F32.PACK_AB_MERGE_C R145, RZ, R145, RZ ;  /* 0x00000091ff91723e */ /* 0x000fe200048070ff */
[-C--:B------:R-:W-:Y:S01]  /*6e50*/  FMUL R139, R139, R14.reuse ;  /* 0x0000000e8b8b7220 */ /* 0x080fe20000400000 */
[----:B------:R-:W-:Y:S01]  /*6e60*/  F2FP.SATFINITE.E4M3.F32.PACK_AB_MERGE_C R143, RZ, R143, RZ ;  /* 0x0000008fff8f723e */ /* 0x000fe200048070ff */
[----:B------:R1:W-:Y:S01]  /*6e70*/  @!P4 STG.E.U8 desc[UR18][R18.64+0x1], R25 ;  /* 0x000001191200c986 */ /* 0x0003e2000c101112 */
[----:B------:R-:W-:Y:S01]  /*6e80*/  ISETP.LT.OR P4, PT, R6, 0xa, !P0 ;  /* 0x0000000a0600780c */ /* 0x000fe20004781670 */
[----:B------:R-:W-:Y:S01]  /*6e90*/  FMUL R134, R134, R14 ;  /* 0x0000000e86867220 */ /* 0x000fe20000400000 */
[----:B0-----:R-:W-:Y:S01]  /*6ea0*/  F2FP.SATFINITE.E4M3.F32.PACK_AB_MERGE_C R5, RZ, R142, RZ ;  /* 0x0000008eff05723e */ /* 0x001fe200048070ff */
[----:B------:R-:W-:Y:S01]  /*6eb0*/  @!P5 STG.E.U8 desc[UR18][R20.64+0x8], R147 ;  /* 0x000008931400d986 */ /* 0x000fe2000c101112 */
[C---:B------:R-:W-:Y:S01]  /*6ec0*/  ISETP.LT.OR P5, PT, R6.reuse, 0x11, !P1 ;  /* 0x000000110600780c */ /* 0x040fe20004fa1670 */
[-C--:B------:R-:W-:Y:S01]  /*6ed0*/  FMUL R137, R137, R14.reuse ;  /* 0x0000000e89897220 */ /* 0x080fe20000400000 */
[----:B------:R-:W-:Y:S01]  /*6ee0*/  F2FP.SATFINITE.E4M3.F32.PACK_AB_MERGE_C R141, RZ, R141, RZ ;  /* 0x0000008dff8d723e */ /* 0x000fe200048070ff */
[----:B------:R0:W-:Y:S01]  /*6ef0*/  @!P6 STG.E.U8 desc[UR18][R20.64+0x9], R5 ;  /* 0x000009051400e986 */ /* 0x0001e2000c101112 */
[----:B------:R-:W-:Y:S01]  /*6f00*/  ISETP.LT.OR P6, PT, R6, 0x12, !P1 ;  /* 0x000000120600780c */ /* 0x000fe20004fc1670 */
[----:B------:R-:W-:Y:S01]  /*6f10*/  FMUL R132, R132, R14 ;  /* 0x0000000e84847220 */ /* 0x000fe20000400000 */
[----:B------:R-:W-:Y:S01]  /*6f20*/  F2FP.SATFINITE.E4M3.F32.PACK_AB_MERGE_C R139, RZ, R139, RZ ;  /* 0x0000008bff8b723e */ /* 0x000fe200048070ff */
[----:B------:R-:W-:Y:S01]  /*6f30*/  @!P3 STG.E.U8 desc[UR18][R18.64+0x8], R145 ;  /* 0x000008911200b986 */ /* 0x000fe2000c101112 */
[----:B-1----:R-:W-:Y:S01]  /*6f40*/  F2FP.SATFINITE.E4M3.F32.PACK_AB_MERGE_C R25, RZ, R140, RZ ;  /* 0x0000008cff19723e */ /* 0x002fe200048070ff */
[-C--:B------:R-:W-:Y:S01]  /*6f50*/  FMUL R135, R135, R14.reuse ;  /* 0x0000000e87877220 */ /* 0x080fe20000400000 */
[----:B------:R-:W-:Y:S01]  /*6f60*/  ISETP.LT.OR P3, PT, R6, 0x11, !P0 ;  /* 0x000000110600780c */ /* 0x000fe20004761670 */
[-C--:B------:R-:W-:Y:S01]  /*6f70*/  FMUL R130, R130, R14.reuse ;  /* 0x0000000e82827220 */ /* 0x080fe20000400000 */
[----:B------:R-:W-:Y:S01]  /*6f80*/  F2FP.SATFINITE.E4M3.F32.PACK_AB_MERGE_C R137, RZ, R137, RZ ;  /* 0x00000089ff89723e */ /* 0x000fe200048070ff */
[----:B------:R1:W-:Y:S01]  /*6f90*/  @!P4 STG.E.U8 desc[UR18][R18.64+0x9], R25 ;  /* 0x000009191200c986 */ /* 0x0003e2000c101112 */
[C---:B------:R-:W-:Y:S01]  /*6fa0*/  ISETP.LT.OR P4, PT, R6.reuse, 0x12, !P0 ;  /* 0x000000120600780c */ /* 0x040fe20004781670 */
[----:B------:R-:W-:Y:S01]  /*6fb0*/  FMUL R133, R133, R14 ;  /* 0x0000000e85857220 */ /* 0x000fe20000400000 */
[----:B0-----:R-:W-:Y:S01]  /*6fc0*/  F2FP.SATFINITE.E4M3.F32.PACK_AB_MERGE_C R5, RZ, R138, RZ ;  /* 0x0000008aff05723e */ /* 0x001fe200048070ff */
[----:B------:R-:W-:Y:S01]  /*6fd0*/  @!P5 STG.E.U8 desc[UR18][R20.64+0x10], R143 ;  /* 0x0000108f1400d986 */ /* 0x000fe2000c101112 */
[----:B------:R-:W-:Y:S01]  /*6fe0*/  ISETP.LT.OR P5, PT, R6, 0x19, !P1 ;  /* 0x000000190600780c */ /* 0x000fe20004fa1670 */
[-C--:B------:R-:W-:Y:S01]  /*6ff0*/  FMUL R128, R128, R14.reuse ;  /* 0x0000000e80807220 */ /* 0x080fe20000400000 */
[----:B------:R-:W-:Y:S01]  /*7000*/  F2FP.SATFINITE.E4M3.F32.PACK_AB_MERGE_C R135, RZ, R135, RZ ;  /* 0x00000087ff87723e */ /* 0x000fe200048070ff */
[----:B------:R0:W-:Y:S01]  /*7010*/  @!P6 STG.E.U8 desc[UR18][R20.64+0x11], R5 ;  /* 0x000011051400e986 */ /* 0x0001e2000c101112 */
[----:B------:R-:W-:Y:S01]  /*7020*/  ISETP.LT.OR P6, PT, R6, 0x1a, !P1 ;  /* 0x0000001a0600780c */ /* 0x000fe20004fc1670 */
[-C--:B------:R-:W-:Y:S01]  /*7030*/  FMUL R131, R131, R14.reuse ;  /* 0x0000000e83837220 */ /* 0x080fe20000400000 */
[----:B------:R-:W-:Y:S01]  /*7040*/  FMUL R126, R126, R14 ;  /* 0x0000000e7e7e7220 */ /* 0x000fe20000400000 */
[----:B-1----:R-:W-:Y:S01]  /*7050*/  F2FP.SATFINITE.E4M3.F32.PACK_AB_MERGE_C R25, RZ, R136, RZ ;  /* 0x00000088ff19723e */ /* 0x002fe200048070ff */
[----:B------:R-:W-:Y:S01]  /*7060*/  @!P3 STG.E.U8 desc[UR18][R18.64+0x10], R141 ;  /* 0x0000108d1200b986 */ /* 0x000fe2000c101112 */
[C---:B------:R-:W-:Y:S01]  /*7070*/  ISETP.LT.OR P3, PT, R6.reuse, 0x19, !P0 ;  /* 0x000000190600780c */ /* 0x040fe20004761670 */
        /* <DEDUP_REMOVED lines=37> */
[-C--:B------:R-:W-:Y:S01]  /*72d0*/  FMUL R114, R114, R14.reuse ;  /* 0x0000000e72727220 */ /* 0x080fe20000400000 */
        /* <DEDUP_REMOVED lines=81> */
[C---:B------:R-:W-:Y:S01]  /*77f0*/  ISETP.LT.OR P6, PT, R6.reuse, 0x52, !P1 ;  /* 0x000000520600780c */ /* 0x040fe20004fc1670 */
        /* <DEDUP_REMOVED lines=22> */
[----:B------:R-:W-:-:S02]  /*7960*/  ISETP.LT.OR P3, PT, R6, 0x59, !P0 ;  /* 0x000000590600780c */ /* 0x000fc40004761670 */
[----:B------:R-:W-:Y:S01]  /*7970*/  F2FP.SATFINITE.E4M3.F32.PACK_AB_MERGE_C R93, RZ, R93, RZ ;  /* 0x0000005dff5d723e */ /* 0x000fe200048070ff */
[----:B------:R1:W-:Y:S01]  /*7980*/  @!P4 STG.E.U8 desc[UR18][R18.64+0x51], R25 ;  /* 0x000051191200c986 */ /* 0x0003e2000c101112 */
[C---:B------:R-:W-:Y:S02]  /*7990*/  ISETP.LT.OR P4, PT, R6.reuse, 0x5a, !P0 ;  /* 0x0000005a0600780c */ /* 0x040fe40004781670 */
[----:B0-----:R-:W-:Y:S01]  /*79a0*/  F2FP.SATFINITE.E4M3.F32.PACK_AB_MERGE_C R5, RZ, R102, RZ ;  /* 0x00000066ff05723e */ /* 0x001fe200048070ff */
[----:B------:R-:W-:Y:S01]  /*79b0*/  @!P5 STG.E.U8 desc[UR18][R20.64+0x58], R107 ;  /* 0x0000586b1400d986 */ /* 0x000fe2000c101112 */
[C---:B------:R-:W-:Y:S02]  /*79c0*/  ISETP.LT.OR P5, PT, R6.reuse, 0x61, !P1 ;  /* 0x000000610600780c */ /* 0x040fe40004fa1670 */
[----:B------:R-:W-:Y:S01]  /*79d0*/  F2FP.SATFINITE.E4M3.F32.PACK_AB_MERGE_C R23, RZ, R23, RZ ;  /* 0x00000017ff17723e */ /* 0x000fe200048070ff */
[----:B------:R0:W-:Y:S01]  /*79e0*/  @!P6 STG.E.U8 desc[UR18][R20.64+0x59], R5 ;  /* 0x000059051400e986 */ /* 0x0001e2000c101112 */
[----:B------:R-:W-:-:S02]  /*79f0*/  ISETP.LT.OR P6, PT, R6, 0x62, !P1 ;  /* 0x000000620600780c */ /* 0x000fc40004fc1670 */
[----:B------:R-:W-:Y:S01]  /*7a00*/  F2FP.SATFINITE.E4M3.F32.PACK_AB_MERGE_C R89, RZ, R89, RZ ;  /* 0x00000059ff59723e */ /* 0x000fe200048070ff */
[----:B------:R-:W-:Y:S01]  /*7a10*/  @!P3 STG.E.U8 desc[UR18][R18.64+0x58], R105 ;  /* 0x000058691200b986 */ /* 0x000fe2000c101112 */
[----:B-1----:R-:W-:Y:S02]  /*7a20*/  F2FP.SATFINITE.E4M3.F32.PACK_AB_MERGE_C R25, RZ, R100, RZ ;  /* 0x00000064ff19723e */ /* 0x002fe400048070ff */
[C---:B------:R-:W-:Y:S02]  /*7a30*/  ISETP.LT.OR P3, PT, R6.reuse, 0x61, !P0 ;  /* 0x000000610600780c */ /* 0x040fe40004761670 */
[----:B------:R-:W-:Y:S01]  /*7a40*/  F2FP.SATFINITE.E4M3.F32.PACK_AB_MERGE_C R27, RZ, R88, RZ ;  /* 0x00000058ff1b723e */ /* 0x000fe200048070ff */
[----:B------:R1:W-:Y:S01]  /*7a50*/  @!P4 STG.E.U8 desc[UR18][R18.64+0x59], R25 ;  /* 0x000059191200c986 */ /* 0x0003e2000c101112 */
[C---:B------:R-:W-:Y:S02]  /*7a60*/  ISETP.LT.OR P4, PT, R6.reuse, 0x62, !P0 ;  /* 0x000000620600780c */ /* 0x040fe40004781670 */
[----:B0-----:R-:W-:Y:S01]  /*7a70*/  F2FP.SATFINITE.E4M3.F32.PACK_AB_MERGE_C R5, RZ, R98, RZ ;  /* 0x00000062ff05723e */ /* 0x001fe200048070ff */
[----:B------:R-:W-:Y:S01]  /*7a80*/  @!P5 STG.E.U8 desc[UR18][R20.64+0x60], R101 ;  /* 0x000060651400d986 */ /* 0x000fe2000c101112 */
[----:B------:R-:W-:-:S03]  /*7a90*/  ISETP.LT.OR P5, PT, R6, 0x69, !P1 ;  /* 0x000000690600780c */ /* 0x000fc60004fa1670 */
[----:B------:R0:W-:Y:S01]  /*7aa0*/  @!P6 STG.E.U8 desc[UR18][R20.64+0x61], R5 ;  /* 0x000061051400e986 */ /* 0x0001e2000c101112 */
[C---:B------:R-:W-:Y:S02]  /*7ab0*/  ISETP.LT.OR P6, PT, R6.reuse, 0x6a, !P1 ;  /* 0x0000006a0600780c */ /* 0x040fe40004fc1670 */
[----:B-1----:R-:W-:Y:S01]  /*7ac0*/  F2FP.SATFINITE.E4M3.F32.PACK_AB_MERGE_C R25, RZ, R96, RZ ;  /* 0x00000060ff19723e */ /* 0x002fe200048070ff */
[----:B------:R-:W-:Y:S01]  /*7ad0*/  @!P3 STG.E.U8 desc[UR18][R18.64+0x60], R103 ;  /* 0x000060671200b986 */ /* 0x000fe2000c101112 */
[----:B------:R-:W-:-:S03]  /*7ae0*/  ISETP.LT.OR P3, PT, R6, 0x69, !P0 ;  /* 0x000000690600780c */ /* 0x000fc60004761670 */
        /* <DEDUP_REMOVED lines=12> */
[C---:B------:R-:W-:Y:S01]  /*7bb0*/  ISETP.LT.OR P1, PT, R6.reuse, 0x7a, !P1 ;  /* 0x0000007a0600780c */ /* 0x040fe20004f21670 */
[----:B------:R2:W-:Y:S01]  /*7bc0*/  @!P5 STG.E.U8 desc[UR18][R20.64+0x70], R95 ;  /* 0x0000705f1400d986 */ /* 0x0005e2000c101112 */
[C---:B------:R-:W-:Y:S02]  /*7bd0*/  ISETP.LT.OR P5, PT, R6.reuse, 0x72, !P0 ;  /* 0x000000720600780c */ /* 0x040fe400047a1670 */
[----:B0-----:R-:W-:Y:S01]  /*7be0*/  F2FP.SATFINITE.E4M3.F32.PACK_AB_MERGE_C R5, RZ, R90, RZ ;  /* 0x0000005aff05723e */ /* 0x001fe200048070ff */
[----:B------:R2:W-:Y:S01]  /*7bf0*/  @!P6 STG.E.U8 desc[UR18][R20.64+0x71], R91 ;  /* 0x0000715b1400e986 */ /* 0x0005e2000c101112 */
[C---:B------:R-:W-:Y:S02]  /*7c00*/  ISETP.LT.OR P6, PT, R6.reuse, 0x79, !P0 ;  /* 0x000000790600780c */ /* 0x040fe400047c1670 */
[----:B------:R-:W-:Y:S01]  /*7c10*/  ISETP.LT.OR P0, PT, R6, 0x7a, !P0 ;  /* 0x0000007a0600780c */ /* 0x000fe20004701670 */
[----:B------:R2:W-:Y:S01]  /*7c20*/  @!P3 STG.E.U8 desc[UR18][R18.64+0x70], R93 ;  /* 0x0000705d1200b986 */ /* 0x0005e2000c101112 */
[----:B-1----:R-:W-:-:S05]  /*7c30*/  F2FP.SATFINITE.E4M3.F32.PACK_AB_MERGE_C R25, RZ, R22, RZ ;  /* 0x00000016ff19723e */ /* 0x002fca00048070ff */
[----:B------:R2:W-:Y:S04]  /*7c40*/  @!P5 STG.E.U8 desc[UR18][R18.64+0x71], R5 ;  /* 0x000071051200d986 */ /* 0x0005e8000c101112 */
[----:B------:R2:W-:Y:S04]  /*7c50*/  @!P4 STG.E.U8 desc[UR18][R20.64+0x78], R23 ;  /* 0x000078171400c986 */ /* 0x0005e8000c101112 */
[----:B------:R2:W-:Y:S04]  /*7c60*/  @!P1 STG.E.U8 desc[UR18][R20.64+0x79], R25 ;  /* 0x0000791914009986 */ /* 0x0005e8000c101112 */
[----:B------:R2:W-:Y:S04]  /*7c70*/  @!P6 STG.E.U8 desc[UR18][R18.64+0x78], R89 ;  /* 0x000078591200e986 */ /* 0x0005e8000c101112 */
[----:B------:R2:W-:Y:S02]  /*7c80*/  @!P0 STG.E.U8 desc[UR18][R18.64+0x79], R27 ;  /* 0x0000791b12008986 */ /* 0x0005e4000c101112 */
.L_x_170:
[----:B------:R-:W-:Y:S05]  /*7c90*/  BSYNC B0 ;  /* 0x0000000000007941 */ /* 0x000fea0003800000 */
.L_x_40:
[C---:B------:R-:W-:Y:S01]  /*7ca0*/  LEA R2, P0, R8.reuse, R2, 0x1 ;  /* 0x0000000208027211 */ /* 0x040fe200078008ff */
[----:B------:R-:W-:Y:S01]  /*7cb0*/  ULDC.64 UR6, c[0x0][0x650] ;  /* 0x0001940000067ab9 */ /* 0x000fe20000000a00 */
[----:B-----5:R-:W-:Y:S01]  /*7cc0*/  IMAD.U32 R4, RZ, RZ, UR16 ;  /* 0x00000010ff047e24 */ /* 0x020fe2000f8e00ff */
[----:B0-2---:R-:W-:Y:S01]  /*7cd0*/  PRMT R18, RZ, 0x7610, R18 ;  /* 0x00007610ff127816 */ /* 0x005fe20000000012 */
[----:B------:R-:W-:Y:S01]  /*7ce0*/  IMAD.MOV.U32 R6, RZ, RZ, -0x1 ;  /* 0xffffffffff067424 */ /* 0x000fe200078e00ff */
[----:B------:R-:W-:Y:S01]  /*7cf0*/  LEA.HI.X R3, R8, R3, R0, 0x1, P0 ;  /* 0x0000000308037211 */ /* 0x000fe200000f0c00 */
[----:B------:R0:W-:Y:S01]  /*7d00*/  SYNCS.ARRIVE.TRANS64.A1T0 RZ, [R4+UR21], RZ ;  /* 0x000000ff04ff79a7 */ /* 0x0001e20008100015 */
[----:B------:R-:W-:Y:S01]  /*7d10*/  ISETP.GE.U32.AND P0, PT, R2, UR6, PT ;  /* 0x0000000602007c0c */ /* 0x000fe2000bf06070 */
[----:B------:R-:W-:-:S03]  /*7d20*/  IMAD.MOV.U32 R5, RZ, RZ, -0x1 ;  /* 0xffffffffff057424 */ /* 0x000fc600078e00ff */
[----:B------:R-:W-:Y:S01]  /*7d30*/  ISETP.GE.U32.AND.EX P0, PT, R3, UR7, PT, P0 ;  /* 0x0000000703007c0c */ /* 0x000fe2000bf06100 */
[----:B0-----:R-:W-:-:S12]  /*7d40*/  IMAD.MOV.U32 R4, RZ, RZ, -0x1 ;  /* 0xffffffffff047424 */ /* 0x001fd800078e00ff */
[----:B------:R-:W-:Y:S05]  /*7d50*/  @P0 BRA `(.L_x_171) ;  /* 0x0000000400600947 */ /* 0x000fea0003800000 */
[----:B------:R-:W0:Y:S01]  /*7d60*/  S2R R28, SR_CTAID.X ;  /* 0x00000000001c7919 */ /* 0x000e220000002500 */
[----:B------:R-:W2:Y:S01]  /*7d70*/  LDC.64 R22, c[0x0][0x628] ;  /* 0x00018a00ff167b82 */ /* 0x000ea20000000a00 */
[----:B------:R-:W-:Y:S01]  /*7d80*/  ULDC UR6, c[0x0][0x150] ;  /* 0x0000540000067ab9 */ /* 0x000fe20000000800 */
[----:B-1--4-:R-:W-:Y:S01]  /*7d90*/  IMAD.MOV.U32 R20, RZ, RZ, R2 ;  /* 0x000000ffff147224 */ /* 0x012fe200078e0002 */
[----:B------:R-:W1:Y:S01]  /*7da0*/  S2R R30, SR_CTAID.Y ;  /* 0x00000000001e7919 */ /* 0x000e620000002600 */
[----:B------:R-:W-:-:S04]  /*7db0*/  IMAD.MOV.U32 R21, RZ, RZ, R3 ;  /* 0x000000ffff157224 */ /* 0x000fc800078e0003 */
[----:B------:R-:W4:Y:S08]  /*7dc0*/  LDC R31, c[0x0][0x144] ;  /* 0x00005100ff1f7b82 */ /* 0x000f300000000800 */
[----:B------:R-:W1:Y:S08]  /*7dd0*/  LDC R6, c[0x0][0x630] ;  /* 0x00018c00ff067b82 */ /* 0x000e700000000800 */
[----:B------:R-:W1:Y:S01]  /*7de0*/  LDC.64 R26, c[0x0][0x620] ;  /* 0x00018800ff1a7b82 */ /* 0x000e620000000a00 */
[----:B--2---:R-:W-:-:S04]  /*7df0*/  ISETP.NE.U32.AND P0, PT, R22, RZ, PT ;  /* 0x000000ff1600720c */ /* 0x004fc80003f05070 */
[----:B------:R-:W-:Y:S02]  /*7e00*/  ISETP.NE.AND.EX P0, PT, R23, RZ, PT, P0 ;  /* 0x000000ff1700720c */ /* 0x000fe40003f05300 */
[----:B0-----:R-:W-:-:S05]  /*7e10*/  I2FP.F32.U32 R4, R28 ;  /* 0x0000001c00047245 */ /* 0x001fca0000201000 */
[----:B------:R-:W-:-:S04]  /*7e20*/  FMUL R4, R4, UR6 ;  /* 0x0000000604047c20 */ /* 0x000fc80008400000 */
[----:B------:R0:W2:Y:S02]  /*7e30*/  F2I.U32.TRUNC.NTZ R29, R4 ;  /* 0x00000004001d7305 */ /* 0x0000a4000020f000 */
[----:B----4-:R-:W-:Y:S05]  /*7e40*/  @!P0 BRA `(.L_x_172) ;  /* 0x0000000000288947 */ /* 0x010fea0003800000 */
[----:B------:R-:W4:Y:S02]  /*7e50*/  LDC R5, c[0x0][0x634] ;  /* 0x00018d00ff057b82 */ /* 0x000f240000000800 */
[----:B----4-:R-:W-:-:S05]  /*7e60*/  IADD3 R21, P0, R2, R5, RZ ;  /* 0x0000000502157210 */ /* 0x010fca0007f1e0ff */
[----:B---3--:R-:W-:-:S04]  /*7e70*/  IMAD.X R25, RZ, RZ, R3, P0 ;  /* 0x000000ffff197224 */ /* 0x008fc800000e0603 */
[----:B0-----:R-:W-:-:S04]  /*7e80*/  IMAD.WIDE.U32 R4, R25, R22, RZ ;  /* 0x0000001619047225 */ /* 0x001fc800078e00ff */
[----:B------:R-:W-:-:S04]  /*7e90*/  IMAD.WIDE.U32 R18, P0, R21, R23, R4 ;  /* 0x0000001715127225 */ /* 0x000fc80007800004 */
[----:B------:R-:W-:-:S04]  /*7ea0*/  IMAD.WIDE.U32 R4, R21, R22, RZ ;  /* 0x0000001615047225 */ /* 0x000fc800078e00ff */
[----:B------:R-:W-:Y:S01]  /*7eb0*/  IMAD.X R21, RZ, RZ, RZ, P0 ;  /* 0x000000ffff157224 */ /* 0x000fe200000e06ff */
[----:B------:R-:W-:Y:S01]  /*7ec0*/  IADD3 RZ, P0, R5, R18, RZ ;  /* 0x0000001205ff7210 */ /* 0x000fe20007f1e0ff */
[----:B------:R-:W-:-:S04]  /*7ed0*/  IMAD.MOV.U32 R20, RZ, RZ, R19 ;  /* 0x000000ffff147224 */ /* 0x000fc800078e0013 */
[----:B------:R-:W-:-:S08]  /*7ee0*/  IMAD.WIDE.U32.X R20, R25, R23, R20, P0 ;  /* 0x0000001719147225 */ /* 0x000fd000000e0414 */
.L_x_172:
[-CC-:B-1-3--:R-:W-:Y:S01]  /*7ef0*/  SHF.R.U64 R24, R20, R6.reuse, R21.reuse ;  /* 0x0000000614187219 */ /* 0x18afe20000001215 */
[----:B------:R-:W1:Y:S01]  /*7f00*/  LDC.64 R34, c[0x0][0x640] ;  /* 0x00019000ff227b82 */ /* 0x000e620000000a00 */
[----:B0-----:R-:W-:Y:S01]  /*7f10*/  SHF.R.U32.HI R4, RZ, R6, R21 ;  /* 0x00000006ff047219 */ /* 0x001fe20000011615 */
[----:B--2---:R-:W-:Y:S01]  /*7f20*/  IMAD.MOV R29, RZ, RZ, -R29 ;  /* 0x000000ffff1d7224 */ /* 0x004fe200078e0a1d */
[----:B------:R-:W-:Y:S01]  /*7f30*/  IADD3 R19, P0, RZ, -R24, RZ ;  /* 0x80000018ff137210 */ /* 0x000fe20007f1e0ff */
[----:B------:R-:W-:Y:S01]  /*7f40*/  ULDC UR6, c[0x0][0x154] ;  /* 0x0000550000067ab9 */ /* 0x000fe20000000800 */
[----:B------:R-:W-:Y:S02]  /*7f50*/  IMAD.MOV.U32 R21, RZ, RZ, 0x1 ;  /* 0x00000001ff157424 */ /* 0x000fe400078e00ff */
[----:B------:R-:W-:Y:S01]  /*7f60*/  IMAD R29, R31, R29, R28 ;  /* 0x0000001d1f1d7224 */ /* 0x000fe200078e021c */
[----:B------:R-:W0:Y:S01]  /*7f70*/  LDC R18, c[0x0][0x618] ;  /* 0x00018600ff127b82 */ /* 0x000e220000000800 */
[----:B------:R-:W-:-:S04]  /*7f80*/  IMAD.X R5, RZ, RZ, ~R4, P0 ;  /* 0x000000ffff057224 */ /* 0x000fc800000e0e04 */
[-C--:B------:R-:W-:Y:S02]  /*7f90*/  IMAD R6, R5, R26.reuse, RZ ;  /* 0x0000001a05067224 */ /* 0x080fe400078e02ff */
[C---:B------:R-:W-:Y:S01]  /*7fa0*/  IMAD.WIDE.U32 R4, R19.reuse, R26, R2 ;  /* 0x0000001a13047225 */ /* 0x040fe200078e0002 */
[----:B------:R-:W2:Y:S03]  /*7fb0*/  LDC R20, c[0x0][0x608] ;  /* 0x00018200ff147b82 */ /* 0x000ea60000000800 */
[----:B------:R-:W-:Y:S01]  /*7fc0*/  IMAD R19, R19, R27, R6 ;  /* 0x0000001b13137224 */ /* 0x000fe200078e0206 */
[----:B------:R-:W-:-:S03]  /*7fd0*/  I2FP.F32.U32 R6, R30 ;  /* 0x0000001e00067245 */ /* 0x000fc60000201000 */
[----:B------:R-:W-:Y:S01]  /*7fe0*/  IMAD.IADD R5, R5, 0x1, R19 ;  /* 0x0000000105057824 */ /* 0x000fe200078e0213 */
[----:B------:R-:W3:Y:S01]  /*7ff0*/  LDC R32, c[0x0][0x658] ;  /* 0x00019600ff207b82 */ /* 0x000ee20000000800 */
[----:B-1----:R-:W-:Y:S01]  /*8000*/  ISETP.NE.U32.AND P0, PT, R34, RZ, PT ;  /* 0x000000ff2200720c */ /* 0x002fe20003f05070 */
[----:B------:R-:W-:-:S03]  /*8010*/  IMAD.MOV.U32 R19, RZ, RZ, -0x1 ;  /* 0xffffffffff137424 */ /* 0x000fc600078e00ff */
[----:B------:R-:W-:-:S03]  /*8020*/  ISETP.NE.AND.EX P0, PT, R35, RZ, PT, P0 ;  /* 0x000000ff2300720c */ /* 0x000fc60003f05300 */
[----:B------:R-:W1:Y:S01]  /*8030*/  LDC R27, c[0x0][0x148] ;  /* 0x00005200ff1b7b82 */ /* 0x000e620000000800 */
[-CC-:B0-----:R-:W-:Y:S02]  /*8040*/  SHF.R.U64 R22, R4, R18.reuse, R5.reuse ;  /* 0x0000001204167219 */ /* 0x181fe40000001205 */
[----:B------:R-:W-:Y:S01]  /*8050*/  SHF.R.U32.HI R5, RZ, R18, R5 ;  /* 0x00000012ff057219 */ /* 0x000fe20000011605 */
[----:B------:R-:W-:-:S04]  /*8060*/  FMUL R18, R6, UR6 ;  /* 0x0000000606127c20 */ /* 0x000fc80008400000 */
[----:B------:R-:W0:Y:S01]  /*8070*/  LDC R28, c[0x0][0x600] ;  /* 0x00018000ff1c7b82 */ /* 0x000e220000000800 */
[----:B------:R4:W0:Y:S01]  /*8080*/  F2I.U32.TRUNC.NTZ R25, R18 ;  /* 0x0000001200197305 */ /* 0x000822000020f000 */
[-CC-:B--2---:R-:W-:Y:S02]  /*8090*/  SHF.R.U64 R6, R22, R20.reuse, R5.reuse ;  /* 0x0000001416067219 */ /* 0x184fe40000001205 */
[----:B------:R-:W-:-:S04]  /*80a0*/  SHF.R.U32.HI R5, RZ, R20, R5 ;  /* 0x00000014ff057219 */ /* 0x000fc80000011605 */
[----:B------:R-:W2:Y:S01]  /*80b0*/  LDC R33, c[0x0][0x648] ;  /* 0x00019200ff217b82 */ /* 0x000ea20000000800 */
[-CC-:B---3--:R-:W-:Y:S02]  /*80c0*/  SHF.R.U64 R26, R6, R32.reuse, R5.reuse ;  /* 0x00000020061a7219 */ /* 0x188fe40000001205 */
[-C--:B------:R-:W-:Y:S02]  /*80d0*/  SHF.L.U32 R19, R19, R32.reuse, RZ ;  /* 0x0000002013137219 */ /* 0x080fe400000006ff */
[-C--:B------:R-:W-:Y:S01]  /*80e0*/  SHF.R.U32.HI R5, RZ, R32.reuse, R5 ;  /* 0x00000020ff057219 */ /* 0x080fe20000011605 */
[----:B------:R-:W-:Y:S01]  /*80f0*/  IMAD.MOV.U32 R4, RZ, RZ, R26 ;  /* 0x000000ffff047224 */ /* 0x000fe200078e001a */
[----:B------:R-:W-:Y:S01]  /*8100*/  SHF.L.U32 R32, R21, R32, RZ ;  /* 0x0000002015207219 */ /* 0x000fe200000006ff */
[----:B------:R-:W3:Y:S01]  /*8110*/  LDC R36, c[0x0][0x638] ;  /* 0x00018e00ff247b82 */ /* 0x000ee20000000800 */
[----:B------:R-:W-:-:S07]  /*8120*/  LOP3.LUT R31, RZ, R19, RZ, 0x33, !PT ;  /* 0x00000013ff1f7212 */ /* 0x000fce00078e33ff */
[----:B------:R-:W0:Y:S01]  /*8130*/  LDC R37, c[0x0][0x610] ;  /* 0x00018400ff257b82 */ /* 0x000e220000000800 */
[----:B----4-:R-:W-:Y:S05]  /*8140*/  @!P0 BRA `(.L_x_173) ;  /* 0x0000000000288947 */ /* 0x010fea0003800000 */
[----:B------:R-:W4:Y:S02]  /*8150*/  LDC R21, c[0x0][0x64c] ;  /* 0x00019300ff157b82 */ /* 0x000f240000000800 */
[----:B----4-:R-:W-:-:S05]  /*8160*/  IADD3 R21, P0, R26, R21, RZ ;  /* 0x000000151a157210 */ /* 0x010fca0007f1e0ff */
        /* <DEDUP_REMOVED lines=8> */
.L_x_173:
[----:B--2---:R-:W-:Y:S01]  /*81f0*/  SHF.R.U64 R4, R4, R33, R5 ;  /* 0x0000002104047219 */ /* 0x004fe20000001205 */
[----:B0-----:R-:W-:Y:S01]  /*8200*/  VIADD R21, R28, 0xffffffff ;  /* 0xffffffff1c157836 */ /* 0x001fe20000000000 */
[----:B------:R-:W-:Y:S01]  /*8210*/  LOP3.LUT R19, R6, R31, RZ, 0xc0, !PT ;  /* 0x0000001f06137212 */ /* 0x000fe200078ec0ff */
[----:B------:R-:W-:Y:S02]  /*8220*/  IMAD.MOV R25, RZ, RZ, -R25 ;  /* 0x000000ffff197224 */ /* 0x000fe400078e0a19 */
[----:B------:R-:W-:Y:S02]  /*8230*/  IMAD.MOV R5, RZ, RZ, -R4 ;  /* 0x000000ffff057224 */ /* 0x000fe400078e0a04 */
[----:B------:R-:W-:Y:S01]  /*8240*/  IMAD R6, R32, R4, R19 ;  /* 0x0000000420067224 */ /* 0x000fe200078e0213 */
[----:B------:R-:W-:Y:S01]  /*8250*/  LOP3.LUT R19, R22, R21, RZ, 0xc0, !PT ;  /* 0x0000001516137212 */ /* 0x000fe200078ec0ff */
[----:B-1----:R-:W-:Y:S02]  /*8260*/  @P2 IMAD R29, R27, R25, R30 ;  /* 0x000000191b1d2224 */ /* 0x002fe400078e021e */
[----:B---3--:R-:W-:-:S02]  /*8270*/  IMAD R4, R5, R36, R26 ;  /* 0x0000002405047224 */ /* 0x008fc400078e021a */
[----:B------:R-:W-:Y:S02]  /*8280*/  IMAD R6, R6, R37, R29 ;  /* 0x0000002506067224 */ /* 0x000fe400078e021d */
[----:B------:R-:W-:Y:S02]  /*8290*/  IMAD R19, R4, R28, R19 ;  /* 0x0000001c04137224 */ /* 0x000fe400078e0213 */
[----:B------:R-:W-:Y:S02]  /*82a0*/  IMAD.MOV.U32 R18, RZ, RZ, 0x1 ;  /* 0x00000001ff127424 */ /* 0x000fe400078e00ff */
[----:B------:R-:W-:Y:S01]  /*82b0*/  IMAD.MOV.U32 R4, RZ, RZ, R24 ;  /* 0x000000ffff047224 */ /* 0x000fe200078e0018 */
[----:B------:R-:W-:Y:S02]  /*82c0*/  SEL R5, R19, R6, !P2 ;  /* 0x0000000613057207 */ /* 0x000fe40005000000 */
[----:B------:R-:W-:-:S07]  /*82d0*/  SEL R6, R6, R19, !P2 ;  /* 0x0000001306067207 */ /* 0x000fce0005000000 */
.L_x_171:
[----:B------:R-:W-:Y:S02]  /*82e0*/  LOP3.LUT P0, RZ, R18, 0xff, RZ, 0xc0, !PT ;  /* 0x000000ff12ff7812 */ /* 0x000fe4000780c0ff */
[----:B------:R-:W-:-:S11]  /*82f0*/  LOP3.LUT R150, R150, 0x1, RZ, 0x3c, !PT ;  /* 0x0000000196967812 */ /* 0x000fd600078e3cff */
[----:B------:R-:W-:Y:S05]  /*8300*/  @P0 BRA `(.L_x_174) ;  /* 0xffffff9400400947 */ /* 0x000fea000383ffff */
[----:B------:R-:W-:Y:S05]  /*8310*/  EXIT ;  /* 0x000000000000794d */ /* 0x000fea0003800000 */
.L_x_18:
[----:B------:R-:W-:-:S08]  /*8320*/  ISETP.NE.AND P0, PT, R18, RZ, PT ;  /* 0x000000ff1200720c */ /* 0x000fd00003f05270 */
[----:B--23-5:R-:W0:-:S00]  /*8330*/  USETMAXREG.DEALLOC.CTAPOOL 0x28 ;  /* 0x00000028000079c8 */ /* 0x02ce0000080e0500 */
[----:B------:R-:W-:Y:S05]  /*8340*/  @P0 EXIT ;  /* 0x000000000000094d */ /* 0x000fea0003800000 */
[----:B0-----:R-:W-:Y:S01]  /*8350*/  LOP3.LUT P0, RZ, R20, 0xff, RZ, 0xc0, !PT ;  /* 0x000000ff14ff7812 */ /* 0x001fe2000780c0ff */
[----:B------:R-:W-:Y:S02]  /*8360*/  IMAD.MOV.U32 R12, RZ, RZ, 0x1 ;  /* 0x00000001ff0c7424 */ /* 0x000fe400078e00ff */
[----:B------:R-:W-:-:S10]  /*8370*/  IMAD.MOV.U32 R13, RZ, RZ, RZ ;  /* 0x000000ffff0d7224 */ /* 0x000fd400078e00ff */
[----:B------:R-:W-:Y:S05]  /*8380*/  @!P0 BRA `(.L_x_175) ;  /* 0x0000000c00288947 */ /* 0x000fea0003800000 */
[----:B------:R-:W0:Y:S01]  /*8390*/  S2R R17, SR_CgaCtaId ;  /* 0x0000000000117919 */ /* 0x000e220000008800 */
[----:B------:R-:W-:Y:S01]  /*83a0*/  LOP3.LUT P0, RZ, R11, 0x1f, RZ, 0xc0, !PT ;  /* 0x0000001f0bff7812 */ /* 0x000fe2000780c0ff */
[----:B------:R-:W-:Y:S01]  /*83b0*/  ULDC UR5, c[0x0][0x658] ;  /* 0x0001960000057ab9 */ /* 0x000fe20000000800 */
[----:B------:R-:W-:Y:S01]  /*83c0*/  UMOV UR6, 0xffffffff ;  /* 0xffffffff00067882 */ /* 0x000fe20000000000 */
[----:B------:R-:W-:Y:S01]  /*83d0*/  BSSY B0, `(.L_x_175) ;  /* 0x00000c5000007945 */ /* 0x000fe20003800000 */
[----:B------:R-:W-:Y:S01]  /*83e0*/  USHF.L.U32 UR6, UR6, UR5, URZ ;  /* 0x0000000506067299 */ /* 0x000fe2000800063f */
[C---:B------:R-:W-:Y:S01]  /*83f0*/  ISETP.NE.AND P3, PT, R10.reuse, RZ, PT ;  /* 0x000000ff0a00720c */ /* 0x040fe20003f65270 */
[----:B------:R-:W-:Y:S01]  /*8400*/  IMAD.MOV.U32 R15, RZ, RZ, 0x1 ;  /* 0x00000001ff0f7424 */ /* 0x000fe200078e00ff */
[----:B------:R-:W-:Y:S01]  /*8410*/  ISETP.NE.OR P0, PT, R10, RZ, !P0 ;  /* 0x000000ff0a00720c */ /* 0x000fe20004705670 */
[----:B------:R-:W-:Y:S01]  /*8420*/  IMAD.MOV.U32 R12, RZ, RZ, 0x1 ;  /* 0x00000001ff0c7424 */ /* 0x000fe200078e00ff */
[----:B------:R-:W-:Y:S01]  /*8430*/  LOP3.LUT R14, R7, 0x2, RZ, 0xfc, !PT ;  /* 0x00000002070e7812 */ /* 0x000fe200078efcff */
[----:B------:R-:W-:Y:S01]  /*8440*/  IMAD.MOV.U32 R13, RZ, RZ, RZ ;  /* 0x000000ffff0d7224 */ /* 0x000fe200078e00ff */
[----:B------:R-:W-:Y:S01]  /*8450*/  ULDC UR4, c[0x0][0x600] ;  /* 0x0001800000047ab9 */ /* 0x000fe20000000800 */
[----:B------:R-:W-:Y:S01]  /*8460*/  UMOV UR7, 0x1 ;  /* 0x0000000100077882 */ /* 0x000fe20000000000 */
[----:B------:R-:W-:-:S02]  /*8470*/  UIADD3 UR22, UR13, 0x1, URZ ;  /* 0x000000010d167890 */ /* 0x000fc4000fffe03f */
[----:B------:R-:W-:Y:S02]  /*8480*/  UIADD3 UR16, UR4, -0x1, URZ ;  /* 0xffffffff04107890 */ /* 0x000fe4000fffe03f */
[----:B------:R-:W-:Y:S02]  /*8490*/  USHF.L.U32 UR18, UR7, UR5, URZ ;  /* 0x0000000507127299 */ /* 0x000fe4000800063f */
[----:B------:R-:W-:Y:S01]  /*84a0*/  ULOP3.LUT UR17, URZ, UR6, URZ, 0x33, !UPT ;  /* 0x000000063f117292 */ /* 0x000fe2000f8e333f */
[----:B------:R-:W-:Y:S01]  /*84b0*/  ULDC.64 UR20, c[0x0][0x198] ;  /* 0x0000660000147ab9 */ /* 0x000fe20000000a00 */
[C---:B0-----:R-:W-:Y:S02]  /*84c0*/  IMAD.SHL.U32 R16, R17.reuse, 0x10, RZ ;  /* 0x0000001011107824 */ /* 0x041fe400078e00ff */
[----:B------:R-:W-:-:S03]  /*84d0*/  IMAD.SHL.U32 R17, R17, 0x400, RZ ;  /* 0x0000040011117824 */ /* 0x000fc600078e00ff */
[----:B------:R-:W-:Y:S02]  /*84e0*/  LOP3.LUT R16, R16, 0x70, RZ, 0xc0, !PT ;  /* 0x0000007010107812 */ /* 0x000fe400078ec0ff */
[----:B------:R-:W-:-:S07]  /*84f0*/  LOP3.LUT R17, R17, 0x1c00, RZ, 0xc0, !PT ;  /* 0x00001c0011117812 */ /* 0x000fce00078ec0ff */
.L_x_187:
[----:B------:R-:W-:-:S03]  /*8500*/  UMOV UR4, 0xffffffff ;  /* 0xffffffff00047882 */ /* 0x000fc60000000000 */
[----:B------:R-:W-:Y:S05]  /*8510*/  BRA.DIV UR4, `(.L_x_176) ;  /* 0x0000001604dc7947 */ /* 0x000fea000b800000 */
[----:B------:R-:W-:-:S13]  /*8520*/  ELECT P1, URZ, PT ;  /* 0x00000000003f782f */ /* 0x000fda0003820000 */
.L_x_214:
[----:B------:R-:W0:Y:S01]  /*8530*/  LDC R10, c[0x0][0x28c] ;  /* 0x0000a300ff0a7b82 */ /* 0x000e220000000800 */
[----:B------:R-:W-:Y:S01]  /*8540*/  BSSY B1, `(.L_x_177) ;  /* 0x0000039000017945 */ /* 0x000fe20003800000 */
[----:B0-----:R-:W-:-:S13]  /*8550*/  ISETP.LT.OR P1, PT, R10, 0x1, !P1 ;  /* 0x000000010a00780c */ /* 0x001fda0004f21670 */
[----:B------:R-:W-:Y:S05]  /*8560*/  @P1 BRA `(.L_x_178) ;  /* 0x0000000000d81947 */ /* 0x000fea0003800000 */
[----:B------:R-:W-:Y:S02]  /*8570*/  IMAD.SHL.U32 R18, R6, 0x40, RZ ;  /* 0x0000004006127824 */ /* 0x000fe400078e00ff */
[----:B------:R-:W-:Y:S02]  /*8580*/  IMAD R19, R5, 0x80, R16 ;  /* 0x0000008005137824 */ /* 0x000fe400078e0210 */
[----:B------:R-:W-:Y:S02]  /*8590*/  IMAD.MOV.U32 R20, RZ, RZ, RZ ;  /* 0x000000ffff147224 */ /* 0x000fe400078e00ff */
[----:B------:R-:W-:Y:S02]  /*85a0*/  IMAD.U32 R22, RZ, RZ, UR22 ;  /* 0x00000016ff167e24 */ /* 0x000fe4000f8e00ff */
[----:B------:R-:W-:Y:S02]  /*85b0*/  IMAD.MOV.U32 R5, RZ, RZ, R12 ;  /* 0x000000ffff057224 */ /* 0x000fe400078e000c */
[----:B------:R-:W-:-:S07]  /*85c0*/  IMAD.MOV.U32 R6, RZ, RZ, R13 ;  /* 0x000000ffff067224 */ /* 0x000fce00078e000d */
.L_x_182:
[----:B------:R-:W0:Y:S01]  /*85d0*/  S2R R11, SR_CgaCtaId ;  /* 0x00000000000b7919 */ /* 0x000e220000008800 */
[----:B------:R-:W-:-:S04]  /*85e0*/  MOV R10, 0x400 ;  /* 0x00000400000a7802 */ /* 0x000fc80000000f00 */
[----:B0-----:R-:W-:Y:S02]  /*85f0*/  LEA R23, R11, R10, 0x18 ;  /* 0x0000000a0b177211 */ /* 0x001fe400078ec0ff */
[----:B------:R-:W-:Y:S01]  /*8600*/  SHF.L.U32 R10, R5, 0x1f, RZ ;  /* 0x0000001f050a7819 */ /* 0x000fe200000006ff */
[----:B------:R-:W0:Y:S02]  /*8610*/  @!P3 LDC R11, c[0x0][0x500] ;  /* 0x00014000ff0bbb82 */ /* 0x000e240000000800 */
[----:B------:R-:W-:-:S04]  /*8620*/  IMAD R21, R6, 0x8, R23 ;  /* 0x0000000806157824 */ /* 0x000fc800078e0217 */
[----:B------:R-:W1:Y:S02]  /*8630*/  SYNCS.PHASECHK.TRANS64.TRYWAIT P1, [R21+URZ+0x90], R10 ;  /* 0x0000900a150075a7 */ /* 0x000e64000802017f */
[----:B-1----:R-:W-:Y:S05]  /*8640*/  @!P1 BRA `(.L_x_179) ;  /* 0x0000001400b09947 */ /* 0x002fea0003800000 */
.L_x_215:
[----:B-1----:R-:W-:Y:S01]  /*8650*/  PRMT R10, R14, 0x9910, RZ ;  /* 0x000099100e0a7816 */ /* 0x002fe200000000ff */
[----:B0-----:R0:W-:Y:S03]  /*8660*/  @!P3 SYNCS.ARRIVE.TRANS64 RZ, [R21+URZ], R11 ;  /* 0x0000000b15ffb9a7 */ /* 0x0011e6000800003f */
[----:B------:R-:W-:-:S13]  /*8670*/  ISETP.NE.AND P1, PT, R10, 0x2, PT ;  /* 0x000000020a00780c */ /* 0x000fda0003f25270 */
[----:B0-----:R-:W-:Y:S05]  /*8680*/  @P1 BRA `(.L_x_180) ;  /* 0x0000000000041947 */ /* 0x001fea0003800000 */
[----:B------:R-:W-:Y:S01]  /*8690*/  BPT.TRAP 0x1 ;  /* 0x000000040000795c */ /* 0x000fe20000300000 */
.L_x_180:
[----:B------:R-:W-:Y:S05]  /*86a0*/  @P0 BRA `(.L_x_181) ;  /* 0x0000000000040947 */ /* 0x000fea0003800000 */
[----:B------:R-:W-:Y:S01]  /*86b0*/  BPT.TRAP 0x1 ;  /* 0x000000040000795c */ /* 0x000fe20000300000 */
.L_x_181:
[----:B------:R-:W-:Y:S01]  /*86c0*/  R2UR UR15, R23 ;  /* 0x00000000170f72ca */ /* 0x000fe200000e0000 */
[C---:B------:R-:W-:Y:S01]  /*86d0*/  IMAD R23, R6.reuse, 0x1000, R23 ;  /* 0x0000100006177824 */ /* 0x040fe200078e0217 */
[----:B------:R-:W-:Y:S01]  /*86e0*/  R2UR UR9, R21 ;  /* 0x00000000150972ca */ /* 0x000fe200000e0000 */
[----:B------:R-:W-:Y:S01]  /*86f0*/  IMAD R10, R6, 0x2000, R17 ;  /* 0x00002000060a7824 */ /* 0x000fe200078e0211 */
[----:B------:R-:W-:Y:S01]  /*8700*/  UIADD3 UR4, UP0, UR20, 0xf0, URZ ;  /* 0x000000f014047890 */ /* 0x000fe2000ff1e03f */
[----:B------:R-:W-:Y:S01]  /*8710*/  VIADD R22, R22, 0xffffffff ;  /* 0xffffffff16167836 */ /* 0x000fe20000000000 */
[----:B------:R-:W-:Y:S01]  /*8720*/  R2UR UR5, R23 ;  /* 0x00000000170572ca */ /* 0x000fe200000e0000 */
[----:B------:R-:W-:Y:S01]  /*8730*/  UIADD3 UR24, UP1, UR20, 0x1f0, URZ ;  /* 0x000001f014187890 */ /* 0x000fe2000ff3e03f */
[----:B------:R-:W-:Y:S01]  /*8740*/  R2UR UR8, R10 ;  /* 0x000000000a0872ca */ /* 0x000fe200000e0000 */
[----:B------:R-:W-:Y:S01]  /*8750*/  VIADD R6, R6, 0x1 ;  /* 0x0000000106067836 */ /* 0x000fe20000000000 */
[----:B------:R-:W-:Y:S01]  /*8760*/  R2UR UR11, R18 ;  /* 0x00000000120b72ca */ /* 0x000fe200000e0000 */
[----:B------:R-:W-:Y:S01]  /*8770*/  UIADD3.X UR25, URZ, UR21, URZ, UP1, !UPT ;  /* 0x000000153f197290 */ /* 0x000fe20008ffe43f */
[----:B------:R-:W-:Y:S01]  /*8780*/  R2UR UR10, R20 ;  /* 0x00000000140a72ca */ /* 0x000fe200000e0000 */
[----:B------:R-:W-:Y:S01]  /*8790*/  UMOV UR6, 0x0 ;  /* 0x0000000000067882 */ /* 0x000fe20000000000 */
[----:B------:R-:W-:Y:S01]  /*87a0*/  R2UR UR12, R4 ;  /* 0x00000000040c72ca */ /* 0x000fe200000e0000 */
[----:B------:R-:W-:Y:S01]  /*87b0*/  UMOV UR7, 0x10000000 ;  /* 0x1000000000077882 */ /* 0x000fe20000000000 */
[----:B------:R-:W-:Y:S01]  /*87c0*/  R2UR UR19, R19 ;  /* 0x00000000131372ca */ /* 0x000fe200000e0000 */
[----:B------:R-:W-:Y:S01]  /*87d0*/  UMOV UR23, 0xff0000 ;  /* 0x00ff000000177882 */ /* 0x000fe20000000000 */
[----:B------:R-:W-:Y:S01]  /*87e0*/  ISETP.GT.AND P4, PT, R22, 0x1, PT ;  /* 0x000000011600780c */ /* 0x000fe20003f84270 */
[----:B------:R-:W-:Y:S01]  /*87f0*/  UIADD3 UR14, UR5, 0x200, URZ ;  /* 0x00000200050e7890 */ /* 0x000fe2000fffe03f */
[----:B------:R-:W-:Y:S01]  /*8800*/  ISETP.NE.AND P1, PT, R6, 0x12, PT ;  /* 0x000000120600780c */ /* 0x000fe20003f25270 */
[----:B------:R-:W-:Y:S01]  /*8810*/  UIADD3.X UR5, URZ, UR21, URZ, UP0, !UPT ;  /* 0x000000153f057290 */ /* 0x000fe200087fe43f */
[----:B------:R-:W-:Y:S01]  /*8820*/  VIADD R20, R20, 0x40 ;  /* 0x0000004014147836 */ /* 0x000fe20000000000 */
[----:B------:R-:W-:Y:S01]  /*8830*/  UIADD3 UR15, UR15, 0x12200, UR8 ;  /* 0x000122000f0f7890 */ /* 0x000fe2000fffe008 */
[----:B------:R-:W-:-:S02]  /*8840*/  SEL R10, RZ, 0x1, P1 ;  /* 0x00000001ff0a7807 */ /* 0x000fc40000800000 */
[----:B------:R-:W-:Y:S01]  /*8850*/  UMOV UR8, UR14 ;  /* 0x0000000e00087c82 */ /* 0x000fe20008000000 */
[----:B------:R-:W-:Y:S02]  /*8860*/  SEL R6, R6, RZ, P1 ;  /* 0x000000ff06067207 */ /* 0x000fe40000800000 */
[----:B------:R-:W-:Y:S01]  /*8870*/  LOP3.LUT R5, R5, R10, RZ, 0x3c, !PT ;  /* 0x0000000a05057212 */ /* 0x000fe200078e3cff */
[----:B------:R0:W-:Y:S02]  /*8880*/  UTMALDG.3D [UR8], [UR4], desc[UR6] ;  /* 0x00000608040075b4 */ /* 0x0001e40008011000 */
[----:B0-----:R-:W-:Y:S01]  /*8890*/  UMOV UR11, UR19 ;  /* 0x00000013000b7c82 */ /* 0x001fe20008000000 */
[----:B------:R-:W-:Y:S02]  /*88a0*/  UMOV UR8, UR15 ;  /* 0x0000000f00087c82 */ /* 0x000fe40008000000 */
[----:B------:R0:W-:Y:S02]  /*88b0*/  UTMALDG.3D.MULTICAST [UR8], [UR24], UR23, desc[UR6] ;  /* 0x00000608180073b4 */ /* 0x0001e40008011817 */
[----:B0-----:R-:W-:Y:S05]  /*88c0*/  @P4 BRA `(.L_x_182) ;  /* 0xfffffffc00404947 */ /* 0x001fea000383ffff */
.L_x_178:
[----:B------:R-:W-:Y:S05]  /*88d0*/  BSYNC B1 ;  /* 0x0000000000017941 */ /* 0x000fea0003800000 */
.L_x_177:
[----:B------:R-:W-:Y:S01]  /*88e0*/  LOP3.LUT P5, RZ, R15, 0xff, RZ, 0xc0, !PT ;  /* 0x000000ff0fff7812 */ /* 0x000fe200078ac0ff */
[----:B------:R-:W-:Y:S01]  /*88f0*/  VIADD R6, R13, UR13 ;  /* 0x0000000d0d067c36 */ /* 0x000fe20008000000 */
[----:B------:R-:W-:Y:S01]  /*8900*/  ULDC.64 UR4, c[0x0][0x650] ;  /* 0x0001940000047ab9 */ /* 0x000fe20000000a00 */
[----:B------:R-:W-:Y:S01]  /*8910*/  IMAD.U32 R11, RZ, RZ, UR13 ;  /* 0x0000000dff0b7e24 */ /* 0x000fe2000f8e00ff */
[----:B------:R-:W-:Y:S01]  /*8920*/  UISETP.GE.U32.AND UP0, UPT, UR13, 0x12, UPT ;  /* 0x000000120d00788c */ /* 0x000fe2000bf06070 */
[----:B------:R-:W-:Y:S01]  /*8930*/  BSSY B1, `(.L_x_183) ;  /* 0x000006c000017945 */ /* 0x000fe20003800000 */
[----:B------:R-:W-:Y:S02]  /*8940*/  ISETP.GT.U32.AND P1, PT, R6, 0x11, PT ;  /* 0x000000110600780c */ /* 0x000fe40003f24070 */
[----:B------:R-:W-:Y:S02]  /*8950*/  PRMT R15, RZ, 0x7610, R15 ;  /* 0x00007610ff0f7816 */ /* 0x000fe4000000000f */
[----:B------:R-:W-:-:S02]  /*8960*/  ISETP.LT.U32.AND P1, PT, R11, 0x12, P1 ;  /* 0x000000120b00780c */ /* 0x000fc40000f21070 */
[----:B------:R-:W-:Y:S01]  /*8970*/  PLOP3.LUT P4, PT, PT, PT, UP0, 0x80, 0x0 ;  /* 0x000000000000781c */ /* 0x000fe20003f8f008 */
[----:B------:R-:W0:Y:S01]  /*8980*/  @P5 S2R R5, SR_CgaCtaId ;  /* 0x0000000000055919 */ /* 0x000e220000008800 */
[----:B------:R-:W-:-:S04]  /*8990*/  @P5 MOV R4, 0x400 ;  /* 0x0000040000045802 */ /* 0x000fc80000000f00 */
[----:B0-----:R-:W-:Y:S01]  /*89a0*/  @P5 LEA R10, R5, R4, 0x18 ;  /* 0x00000004050a5211 */ /* 0x001fe200078ec0ff */
[----:B------:R-:W-:-:S03]  /*89b0*/  IMAD.WIDE.U32 R4, R6, 0x38e38e39, RZ ;  /* 0x38e38e3906047825 */ /* 0x000fc600078e00ff */
[----:B------:R0:W-:Y:S01]  /*89c0*/  @P5 SYNCS.ARRIVE.TRANS64.A1T0 RZ, [R10+URZ+0x158], RZ ;  /* 0x000158ff0aff59a7 */ /* 0x0001e2000810003f */
[----:B------:R-:W-:Y:S01]  /*89d0*/  IADD3 R2, P5, R2, R8, RZ ;  /* 0x0000000802027210 */ /* 0x000fe20007fbe0ff */
[----:B------:R-:W-:Y:S01]  /*89e0*/  IMAD.MOV.U32 R4, RZ, RZ, -0x1 ;  /* 0xffffffffff047424 */ /* 0x000fe200078e00ff */
[----:B------:R-:W-:Y:S02]  /*89f0*/  SHF.R.U32.HI R11, RZ, 0x2, R5 ;  /* 0x00000002ff0b7819 */ /* 0x000fe40000011605 */
[----:B------:R-:W-:Y:S01]  /*8a00*/  SEL R5, RZ, 0x1, !P1 ;  /* 0x00000001ff057807 */ /* 0x000fe20004800000 */
[----:B------:R-:W-:Y:S01]  /*8a10*/  IMAD.X R3, R3, 0x1, R0, P5 ;  /* 0x0000000103037824 */ /* 0x000fe200028e0600 */
[----:B------:R-:W-:Y:S01]  /*8a20*/  ISETP.GE.U32.AND P1, PT, R2, UR4, PT ;  /* 0x0000000402007c0c */ /* 0x000fe2000bf26070 */
[----:B------:R-:W-:Y:S01]  /*8a30*/  IMAD R13, R11, -0x12, R6 ;  /* 0xffffffee0b0d7824 */ /* 0x000fe200078e0206 */
[----:B------:R-:W-:Y:S01]  /*8a40*/  LOP3.LUT R12, R12, R5, RZ, 0x3c, !PT ;  /* 0x000000050c0c7212 */ /* 0x000fe200078e3cff */
[----:B------:R-:W-:Y:S01]  /*8a50*/  IMAD.MOV.U32 R6, RZ, RZ, -0x1 ;  /* 0xffffffffff067424 */ /* 0x000fe200078e00ff */
[----:B------:R-:W-:Y:S01]  /*8a60*/  ISETP.GE.U32.AND.EX P1, PT, R3, UR5, PT, P1 ;  /* 0x0000000503007c0c */ /* 0x000fe2000bf26110 */
[----:B------:R-:W-:Y:S01]  /*8a70*/  IMAD.MOV.U32 R5, RZ, RZ, -0x1 ;  /* 0xffffffffff057424 */ /* 0x000fe200078e00ff */
[----:B------:R-:W-:-:S02]  /*8a80*/  @P4 LOP3.LUT R12, R12, 0x1, R11, 0x78, !PT ;  /* 0x000000010c0c4812 */ /* 0x000fc400078e780b */
[----:B0-----:R-:W-:-:S09]  /*8a90*/  PRMT R10, RZ, 0x7610, R10 ;  /* 0x00007610ff0a7816 */ /* 0x001fd2000000000a */
[----:B------:R-:W-:Y:S05]  /*8aa0*/  @P1 BRA `(.L_x_184) ;  /* 0x0000000400501947 */ /* 0x000fea0003800000 */
[----:B------:R-:W0:Y:S01]  /*8ab0*/  S2R R6, SR_CTAID.X ;  /* 0x0000000000067919 */ /* 0x000e220000002500 */
[----:B------:R-:W-:Y:S01]  /*8ac0*/  ULDC.64 UR4, c[0x0][0x628] ;  /* 0x00018a0000047ab9 */ /* 0x000fe20000000a00 */
[----:B------:R-:W-:Y:S01]  /*8ad0*/  ULDC UR7, c[0x0][0x630] ;  /* 0x00018c0000077ab9 */ /* 0x000fe20000000800 */
[----:B------:R-:W-:Y:S01]  /*8ae0*/  ISETP.NE.U32.AND P1, PT, RZ, UR4, PT ;  /* 0x00000004ff007c0c */ /* 0x000fe2000bf25070 */
[----:B------:R-:W1:Y:S01]  /*8af0*/  S2R R19, SR_CTAID.Y ;  /* 0x0000000000137919 */ /* 0x000e620000002600 */
[----:B------:R-:W-:Y:S01]  /*8b00*/  ULDC UR8, c[0x0][0x150] ;  /* 0x0000540000087ab9 */ /* 0x000fe20000000800 */
[----:B------:R-:W-:Y:S01]  /*8b10*/  IMAD.MOV.U32 R4, RZ, RZ, R2 ;  /* 0x000000ffff047224 */ /* 0x000fe200078e0002 */
[----:B------:R-:W-:Y:S01]  /*8b20*/  ISETP.NE.AND.EX P1, PT, RZ, UR5, PT, P1 ;  /* 0x00000005ff007c0c */ /* 0x000fe2000bf25310 */
[----:B------:R-:W-:Y:S01]  /*8b30*/  IMAD.MOV.U32 R5, RZ, RZ, R3 ;  /* 0x000000ffff057224 */ /* 0x000fe200078e0003 */
[----:B0-----:R-:W-:-:S11]  /*8b40*/  I2FP.F32.U32 R20, R6 ;  /* 0x0000000600147245 */ /* 0x001fd60000201000 */
[----:B------:R-:W-:Y:S05]  /*8b50*/  @!P1 BRA `(.L_x_185) ;  /* 0x0000000000289947 */ /* 0x000fea0003800000 */
[----:B------:R-:W-:Y:S02]  /*8b60*/  ULDC UR6, c[0x0][0x634] ;  /* 0x00018d0000067ab9 */ /* 0x000fe40000000800 */
[----:B------:R-:W-:-:S05]  /*8b70*/  IADD3 R5, P1, R2, UR6, RZ ;  /* 0x0000000602057c10 */ /* 0x000fca000ff3e0ff */
[----:B------:R-:W-:-:S04]  /*8b80*/  IMAD.X R21, RZ, RZ, R3, P1 ;  /* 0x000000ffff157224 */ /* 0x000fc800008e0603 */
[----:B------:R-:W-:-:S04]  /*8b90*/  IMAD.WIDE.U32 R10, R21, UR4, RZ ;  /* 0x00000004150a7c25 */ /* 0x000fc8000f8e00ff */
[----:B------:R-:W-:-:S04]  /*8ba0*/  IMAD.WIDE.U32 R10, P1, R5, UR5, R10 ;  /* 0x00000005050a7c25 */ /* 0x000fc8000f82000a */
[----:B------:R-:W-:-:S04]  /*8bb0*/  IMAD.WIDE.U32 R4, R5, UR4, RZ ;  /* 0x0000000405047c25 */ /* 0x000fc8000f8e00ff */
[----:B------:R-:W-:Y:S01]  /*8bc0*/  IMAD.MOV.U32 R4, RZ, RZ, R11 ;  /* 0x000000ffff047224 */ /* 0x000fe200078e000b */
[----:B------:R-:W-:Y:S01]  /*8bd0*/  IADD3 RZ, P4, R5, R10, RZ ;  /* 0x0000000a05ff7210 */ /* 0x000fe20007f9e0ff */
[----:B------:R-:W-:-:S04]  /*8be0*/  IMAD.X R5, RZ, RZ, RZ, P1 ;  /* 0x000000ffff057224 */ /* 0x000fc800008e06ff */
[----:B------:R-:W-:-:S08]  /*8bf0*/  IMAD.WIDE.U32.X R4, R21, UR5, R4, P4 ;  /* 0x0000000515047c25 */ /* 0x000fd0000a0e0404 */
.L_x_185:
[--C-:B------:R-:W-:Y:S01]  /*8c00*/  SHF.R.U64 R18, R4, UR7, R5.reuse ;  /* 0x0000000704127c19 */ /* 0x100fe20008001205 */
[----:B------:R-:W-:Y:S01]  /*8c10*/  FMUL R20, R20, UR8 ;  /* 0x0000000814147c20 */ /* 0x000fe20008400000 */
[----:B------:R-:W0:Y:S01]  /*8c20*/  LDC R21, c[0x0][0x144] ;  /* 0x00005100ff157b82 */ /* 0x000e220000000800 */
[----:B-1----:R-:W-:Y:S01]  /*8c30*/  I2FP.F32.U32 R10, R19 ;  /* 0x00000013000a7245 */ /* 0x002fe20000201000 */
[----:B------:R-:W-:Y:S01]  /*8c40*/  ULDC UR6, c[0x0][0x154] ;  /* 0x0000550000067ab9 */ /* 0x000fe20000000800 */
[----:B------:R-:W-:Y:S01]  /*8c50*/  SHF.R.U32.HI R4, RZ, UR7, R5 ;  /* 0x00000007ff047c19 */ /* 0x000fe20008011605 */
[----:B------:R-:W-:Y:S01]  /*8c60*/  ULDC.64 UR4, c[0x0][0x620] ;  /* 0x0001880000047ab9 */ /* 0x000fe20000000a00 */
[----:B------:R-:W-:Y:S01]  /*8c70*/  IADD3 R5, P1, RZ, -R18, RZ ;  /* 0x80000012ff057210 */ /* 0x000fe20007f3e0ff */
[----:B------:R-:W1:Y:S01]  /*8c80*/  F2I.U32.TRUNC.NTZ R20, R20 ;  /* 0x0000001400147305 */ /* 0x000e62000020f000 */
[----:B------:R-:W-:Y:S01]  /*8c90*/  FMUL R10, R10, UR6 ;  /* 0x000000060a0a7c20 */ /* 0x000fe20008400000 */
[----:B------:R-:W2:Y:S01]  /*8ca0*/  LDC R22, c[0x0][0x148] ;  /* 0x00005200ff167b82 */ /* 0x000ea20000000800 */
[----:B------:R-:W-:Y:S01]  /*8cb0*/  ULDC.64 UR6, c[0x0][0x640] ;  /* 0x0001900000067ab9 */ /* 0x000fe20000000a00 */
[----:B------:R-:W-:Y:S01]  /*8cc0*/  IMAD.X R4, RZ, RZ, ~R4, P1 ;  /* 0x000000ffff047224 */ /* 0x000fe200008e0e04 */
[----:B------:R-:W-:-:S03]  /*8cd0*/  ISETP.NE.U32.AND P1, PT, RZ, UR6, PT ;  /* 0x00000006ff007c0c */ /* 0x000fc6000bf25070 */
[----:B------:R-:W-:Y:S01]  /*8ce0*/  IMAD R4, R4, UR4, RZ ;  /* 0x0000000404047c24 */ /* 0x000fe2000f8e02ff */
[----:B------:R-:W3:Y:S01]  /*8cf0*/  F2I.U32.TRUNC.NTZ R10, R10 ;  /* 0x0000000a000a7305 */ /* 0x000ee2000020f000 */
[----:B------:R-:W-:Y:S02]  /*8d00*/  ISETP.NE.AND.EX P1, PT, RZ, UR7, PT, P1 ;  /* 0x00000007ff007c0c */ /* 0x000fe4000bf25310 */
[C---:B------:R-:W-:Y:S02]  /*8d10*/  IMAD R11, R5.reuse, UR5, R4 ;  /* 0x00000005050b7c24 */ /* 0x040fe4000f8e0204 */
[----:B------:R-:W-:Y:S01]  /*8d20*/  IMAD.WIDE.U32 R4, R5, UR4, R2 ;  /* 0x0000000405047c25 */ /* 0x000fe2000f8e0002 */
[----:B------:R-:W-:-:S03]  /*8d30*/  ULDC UR4, c[0x0][0x618] ;  /* 0x0001860000047ab9 */ /* 0x000fc60000000800 */
[----:B-1----:R-:W-:Y:S02]  /*8d40*/  IMAD.MOV R20, RZ, RZ, -R20 ;  /* 0x000000ffff147224 */ /* 0x002fe400078e0a14 */
[----:B------:R-:W-:Y:S02]  /*8d50*/  IMAD.IADD R5, R5, 0x1, R11 ;  /* 0x0000000105057824 */ /* 0x000fe400078e020b */
[----:B0-----:R-:W-:-:S03]  /*8d60*/  IMAD R6, R21, R20, R6 ;  /* 0x0000001415067224 */ /* 0x001fc600078e0206 */
[--C-:B------:R-:W-:Y:S01]  /*8d70*/  SHF.R.U64 R20, R4, UR4, R5.reuse ;  /* 0x0000000404147c19 */ /* 0x100fe20008001205 */
[----:B---3--:R-:W-:Y:S01]  /*8d80*/  IMAD.MOV R4, RZ, RZ, -R10 ;  /* 0x000000ffff047224 */ /* 0x008fe200078e0a0a */
[----:B------:R-:W-:Y:S01]  /*8d90*/  SHF.R.U32.HI R5, RZ, UR4, R5 ;  /* 0x00000004ff057c19 */ /* 0x000fe20008011605 */
[----:B------:R-:W-:Y:S02]  /*8da0*/  ULDC UR4, c[0x0][0x608] ;  /* 0x0001820000047ab9 */ /* 0x000fe40000000800 */
[----:B--2---:R-:W-:Y:S01]  /*8db0*/  @P2 IMAD R6, R22, R4, R19 ;  /* 0x0000000416062224 */ /* 0x004fe200078e0213 */
[--C-:B------:R-:W-:Y:S02]  /*8dc0*/  SHF.R.U64 R22, R20, UR4, R5.reuse ;  /* 0x0000000414167c19 */ /* 0x100fe40008001205 */
[----:B------:R-:W-:Y:S01]  /*8dd0*/  SHF.R.U32.HI R5, RZ, UR4, R5 ;  /* 0x00000004ff057c19 */ /* 0x000fe20008011605 */
[----:B------:R-:W-:-:S03]  /*8de0*/  ULDC UR4, c[0x0][0x658] ;  /* 0x0001960000047ab9 */ /* 0x000fc60000000800 */
[--C-:B------:R-:W-:Y:S02]  /*8df0*/  SHF.R.U64 R19, R22, UR4, R5.reuse ;  /* 0x0000000416137c19 */ /* 0x100fe40008001205 */
[----:B------:R-:W-:-:S03]  /*8e00*/  SHF.R.U32.HI R21, RZ, UR4, R5 ;  /* 0x00000004ff157c19 */ /* 0x000fc60008011605 */
[----:B------:R-:W-:Y:S02]  /*8e10*/  IMAD.MOV.U32 R10, RZ, RZ, R19 ;  /* 0x000000ffff0a7224 */ /* 0x000fe400078e0013 */
[----:B------:R-:W-:Y:S01]  /*8e20*/  IMAD.MOV.U32 R5, RZ, RZ, R21 ;  /* 0x000000ffff057224 */ /* 0x000fe200078e0015 */
[----:B------:R-:W-:Y:S06]  /*8e30*/  @!P1 BRA `(.L_x_186) ;  /* 0x00000000002c9947 */ /* 0x000fec0003800000 */
        /* <DEDUP_REMOVED lines=9> */
[----:B------:R-:W-:-:S04]  /*8ed0*/  IMAD.WIDE.U32.X R4, R21, UR7, R4, P4 ;  /* 0x0000000715047c25 */ /* 0x000fc8000a0e0404 */
[----:B------:R-:W-:-:S07]  /*8ee0*/  IMAD.MOV.U32 R10, RZ, RZ, R4 ;  /* 0x000000ffff0a7224 */ /* 0x000fce00078e0004 */
.L_x_186:
[----:B------:R-:W-:Y:S01]  /*8ef0*/  ULDC UR4, c[0x0][0x648] ;  /* 0x0001920000047ab9 */ /* 0x000fe20000000800 */
[----:B------:R-:W-:Y:S01]  /*8f00*/  LOP3.LUT R4, R22, UR17, RZ, 0xc0, !PT ;  /* 0x0000001116047c12 */ /* 0x000fe2000f8ec0ff */
[----:B------:R-:W-:Y:S01]  /*8f10*/  ULDC UR5, c[0x0][0x610] ;  /* 0x0001840000057ab9 */ /* 0x000fe20000000800 */
[----:B------:R-:W-:Y:S01]  /*8f20*/  SHF.R.U64 R5, R10, UR4, R5 ;  /* 0x000000040a057c19 */ /* 0x000fe20008001205 */
[----:B------:R-:W-:Y:S01]  /*8f30*/  ULDC UR4, c[0x0][0x638] ;  /* 0x00018e0000047ab9 */ /* 0x000fe20000000800 */
[----:B------:R-:W-:-:S03]  /*8f40*/  LOP3.LUT R20, R20, UR16, RZ, 0xc0, !PT ;  /* 0x0000001014147c12 */ /* 0x000fc6000f8ec0ff */
[----:B------:R-:W-:Y:S02]  /*8f50*/  IMAD.MOV R10, RZ, RZ, -R5 ;  /* 0x000000ffff0a7224 */ /* 0x000fe400078e0a05 */
[----:B------:R-:W-:Y:S02]  /*8f60*/  IMAD R5, R5, UR18, R4 ;  /* 0x0000001205057c24 */ /* 0x000fe4000f8e0204 */
[----:B------:R-:W-:Y:S01]  /*8f70*/  IMAD R19, R10, UR4, R19 ;  /* 0x000000040a137c24 */ /* 0x000fe2000f8e0213 */
[----:B------:R-:W-:Y:S01]  /*8f80*/  ULDC UR4, c[0x0][0x600] ;  /* 0x0001800000047ab9 */ /* 0x000fe20000000800 */
[----:B------:R-:W-:Y:S02]  /*8f90*/  IMAD R6, R5, UR5, R6 ;  /* 0x0000000505067c24 */ /* 0x000fe4000f8e0206 */
[----:B------:R-:W-:Y:S02]  /*8fa0*/  IMAD R19, R19, UR4, R20 ;  /* 0x0000000413137c24 */ /* 0x000fe4000f8e0214 */
[----:B------:R-:W-:-:S02]  /*8fb0*/  IMAD.MOV.U32 R10, RZ, RZ, 0x1 ;  /* 0x00000001ff0a7424 */ /* 0x000fc400078e00ff */
[----:B------:R-:W-:Y:S01]  /*8fc0*/  IMAD.MOV.U32 R4, RZ, RZ, R18 ;  /* 0x000000ffff047224 */ /* 0x000fe200078e0012 */
[----:B------:R-:W-:Y:S02]  /*8fd0*/  SEL R5, R19, R6, !P2 ;  /* 0x0000000613057207 */ /* 0x000fe40005000000 */
[----:B------:R-:W-:-:S07]  /*8fe0*/  SEL R6, R6, R19, !P2 ;  /* 0x0000001306067207 */ /* 0x000fce0005000000 */
.L_x_184:
[----:B------:R-:W-:Y:S05]  /*8ff0*/  BSYNC B1 ;  /* 0x0000000000017941 */ /* 0x000fea0003800000 */
.L_x_183:
[----:B------:R-:W-:-:S13]  /*9000*/  LOP3.LUT P1, RZ, R10, 0xff, RZ, 0xc0, !PT ;  /* 0x000000ff0aff7812 */ /* 0x000fda000782c0ff */
[----:B------:R-:W-:Y:S05]  /*9010*/  @P1 BRA `(.L_x_187) ;  /* 0xfffffff400381947 */ /* 0x000fea000383ffff */
[----:B------:R-:W-:Y:S05]  /*9020*/  BSYNC B0 ;  /* 0x0000000000007941 */ /* 0x000fea0003800000 */
.L_x_175:
[----:B------:R-:W-:-:S03]  /*9030*/  UMOV UR4, 0xffffffff ;  /* 0xffffffff00047882 */ /* 0x000fc60000000000 */
[----:B------:R-:W-:Y:S05]  /*9040*/  BRA.DIV UR4, `(.L_x_188) ;  /* 0x0000000e04447947 */ /* 0x000fea000b800000 */
[----:B------:R-:W-:-:S13]  /*9050*/  ELECT P0, URZ, PT ;  /* 0x00000000003f782f */ /* 0x000fda0003800000 */
.L_x_218:
[----:B------:R-:W-:Y:S04]  /*9060*/  BSSY B0, `(.L_x_189) ;  /* 0x00000a9000007945 */ /* 0x000fe80003800000 */
[----:B------:R-:W-:Y:S05]  /*9070*/  @!P0 BRA `(.L_x_190) ;  /* 0x00000008009c8947 */ /* 0x000fea0003800000 */
[----:B------:R-:W-:-:S04]  /*9080*/  LOP3.LUT R7, R7, 0x2, RZ, 0xfc, !PT ;  /* 0x0000000207077812 */ /* 0x000fc800078efcff */
[----:B------:R-:W-:-:S13]  /*9090*/  ISETP.NE.AND P0, PT, R7, 0x3, PT ;  /* 0x000000030700780c */ /* 0x000fda0003f05270 */
[----:B------:R-:W-:Y:S05]  /*90a0*/  @!P0 BRA `(.L_x_191) ;  /* 0x0000000000048947 */ /* 0x000fea0003800000 */
[----:B------:R-:W-:Y:S01]  /*90b0*/  BPT.TRAP 0x1 ;  /* 0x000000040000795c */ /* 0x000fe20000300000 */
.L_x_191:
[----:B------:R-:W0:Y:S01]  /*90c0*/  S2R R3, SR_CgaCtaId ;  /* 0x0000000000037919 */ /* 0x000e220000008800 */
[----:B------:R-:W-:Y:S02]  /*90d0*/  MOV R0, 0x400 ;  /* 0x0000040000007802 */ /* 0x000fe40000000f00 */
[----:B------:R-:W-:Y:S02]  /*90e0*/  SHF.L.U32 R2, R12, 0x1f, RZ ;  /* 0x0000001f0c027819 */ /* 0x000fe400000006ff */
[----:B0-----:R-:W-:-:S05]  /*90f0*/  LEA R0, R3, R0, 0x18 ;  /* 0x0000000003007211 */ /* 0x001fca00078ec0ff */
[----:B------:R-:W-:-:S04]  /*9100*/  VIADD R0, R0, 0x90 ;  /* 0x0000009000007836 */ /* 0x000fc80000000000 */
[C---:B------:R-:W-:Y:S02]  /*9110*/  IMAD R5, R13.reuse, 0x8, R0 ;  /* 0x000000080d057824 */ /* 0x040fe400078e0200 */
[----:B------:R-:W-:Y:S02]  /*9120*/  VIADD R13, R13, 0x1 ;  /* 0x000000010d0d7836 */ /* 0x000fe40000000000 */
[----:B------:R-:W0:Y:S03]  /*9130*/  SYNCS.PHASECHK.TRANS64.TRYWAIT P0, [R5+URZ], R2 ;  /* 0x00000002050075a7 */ /* 0x000e26000800017f */
[----:B------:R-:W-:-:S04]  /*9140*/  ISETP.NE.AND P1, PT, R13, 0x12, PT ;  /* 0x000000120d00780c */ /* 0x000fc80003f25270 */
[----:B------:R-:W-:Y:S02]  /*9150*/  SEL R3, RZ, 0x1, P1 ;  /* 0x00000001ff037807 */ /* 0x000fe40000800000 */
[----:B------:R-:W-:Y:S02]  /*9160*/  SEL R13, R13, RZ, P1 ;  /* 0x000000ff0d0d7207 */ /* 0x000fe40000800000 */
[----:B------:R-:W-:-:S03]  /*9170*/  LOP3.LUT R12, R12, R3, RZ, 0x3c, !PT ;  /* 0x000000030c0c7212 */ /* 0x000fc600078e3cff */
[----:B------:R-:W-:Y:S01]  /*9180*/  IMAD R7, R13, 0x8, R0 ;  /* 0x000000080d077824 */ /* 0x000fe200078e0200 */
[----:B------:R-:W-:Y:S01]  /*9190*/  SHF.L.U32 R4, R12, 0x1f, RZ ;  /* 0x0000001f0c047819 */ /* 0x000fe200000006ff */
[----:B0-----:R-:W-:Y:S06]  /*91a0*/  @!P0 BRA `(.L_x_192) ;  /* 0x0000000c00108947 */ /* 0x001fec0003800000 */
.L_x_219:
[----:B------:R-:W1:Y:S01]  /*91b0*/  SYNCS.PHASECHK.TRANS64.TRYWAIT P0, [R7+URZ], R4 ;  /* 0x00000004070075a7 */ /* 0x000e62000800017f */
[----:B0-----:R-:W-:-:S05]  /*91c0*/  VIADD R2, R13, 0x1 ;  /* 0x000000010d027836 */ /* 0x001fca0000000000 */
[----:B------:R-:W-:-:S04]  /*91d0*/  ISETP.NE.AND P1, PT, R2, 0x12, PT ;  /* 0x000000120200780c */ /* 0x000fc80003f25270 */
[----:B------:R-:W-:Y:S02]  /*91e0*/  SEL R3, RZ, 0x1, P1 ;  /* 0x00000001ff037807 */ /* 0x000fe40000800000 */
[----:B------:R-:W-:Y:S02]  /*91f0*/  SEL R9, R2, RZ, P1 ;  /* 0x000000ff02097207 */ /* 0x000fe40000800000 */
[----:B------:R-:W-:-:S03]  /*9200*/  LOP3.LUT R12, R12, R3, RZ, 0x3c, !PT ;  /* 0x000000030c0c7212 */ /* 0x000fc600078e3cff */
[----:B------:R-:W-:Y:S01]  /*9210*/  IMAD R6, R9, 0x8, R0 ;  /* 0x0000000809067824 */ /* 0x000fe200078e0200 */
[----:B------:R-:W-:Y:S01]  /*9220*/  SHF.L.U32 R5, R12, 0x1f, RZ ;  /* 0x0000001f0c057819 */ /* 0x000fe200000006ff */
[----:B-1----:R-:W-:Y:S06]  /*9230*/  @!P0 BRA `(.L_x_193) ;  /* 0x0000000c00008947 */ /* 0x002fec0003800000 */
.L_x_220:
[----:B------:R-:W1:Y:S01]  /*9240*/  SYNCS.PHASECHK.TRANS64.TRYWAIT P0, [R6+URZ], R5 ;  /* 0x00000005060075a7 */ /* 0x000e62000800017f */
[----:B------:R-:W-:-:S05]  /*9250*/  VIADD R2, R9, 0x1 ;  /* 0x0000000109027836 */ /* 0x000fca0000000000 */
[----:B------:R-:W-:-:S04]  /*9260*/  ISETP.NE.AND P1, PT, R2, 0x12, PT ;  /* 0x000000120200780c */ /* 0x000fc80003f25270 */
[----:B------:R-:W-:Y:S02]  /*9270*/  SEL R3, RZ, 0x1, P1 ;  /* 0x00000001ff037807 */ /* 0x000fe40000800000 */
[----:B0-----:R-:W-:Y:S02]  /*9280*/  SEL R7, R2, RZ, P1 ;  /* 0x000000ff02077207 */ /* 0x001fe40000800000 */
[----:B------:R-:W-:-:S03]  /*9290*/  LOP3.LUT R12, R12, R3, RZ, 0x3c, !PT ;  /* 0x000000030c0c7212 */ /* 0x000fc600078e3cff */
[----:B------:R-:W-:Y:S01]  /*92a0*/  IMAD R9, R7, 0x8, R0 ;  /* 0x0000000807097824 */ /* 0x000fe200078e0200 */
[----:B------:R-:W-:Y:S01]  /*92b0*/  SHF.L.U32 R4, R12, 0x1f, RZ ;  /* 0x0000001f0c047819 */ /* 0x000fe200000006ff */
[----:B-1----:R-:W-:Y:S06]  /*92c0*/  @!P0 BRA `(.L_x_194) ;  /* 0x0000000800f08947 */ /* 0x002fec0003800000 */
.L_x_221:
[----:B------:R-:W1:Y:S01]  /*92d0*/  SYNCS.PHASECHK.TRANS64.TRYWAIT P0, [R9+URZ], R4 ;  /* 0x00000004090075a7 */ /* 0x000e62000800017f */
[----:B------:R-:W-:-:S05]  /*92e0*/  VIADD R2, R7, 0x1 ;  /* 0x0000000107027836 */ /* 0x000fca0000000000 */
[----:B------:R-:W-:-:S04]  /*92f0*/  ISETP.NE.AND P1, PT, R2, 0x12, PT ;  /* 0x000000120200780c */ /* 0x000fc80003f25270 */
[----:B------:R-:W-:Y:S02]  /*9300*/  SEL R3, RZ, 0x1, P1 ;  /* 0x00000001ff037807 */ /* 0x000fe40000800000 */
[----:B------:R-:W-:Y:S02]  /*9310*/  SEL R7, R2, RZ, P1 ;  /* 0x000000ff02077207 */ /* 0x000fe40000800000 */
[----:B------:R-:W-:-:S03]  /*9320*/  LOP3.LUT R12, R12, R3, RZ, 0x3c, !PT ;  /* 0x000000030c0c7212 */ /* 0x000fc600078e3cff */
[----:B0-----:R-:W-:Y:S01]  /*9330*/  IMAD R6, R7, 0x8, R0 ;  /* 0x0000000807067824 */ /* 0x001fe200078e0200 */
[----:B------:R-:W-:Y:S01]  /*9340*/  SHF.L.U32 R5, R12, 0x1f, RZ ;  /* 0x0000001f0c057819 */ /* 0x000fe200000006ff */
[----:B-1----:R-:W-:Y:S06]  /*9350*/  @!P0 BRA `(.L_x_195) ;  /* 0x0000000800e08947 */ /* 0x002fec0003800000 */
.L_x_222:
        /* <DEDUP_REMOVED lines=9> */
.L_x_223:
        /* <DEDUP_REMOVED lines=9> */
.L_x_224:
        /* <DEDUP_REMOVED lines=9> */
.L_x_225:
        /* <DEDUP_REMOVED lines=9> */
.L_x_226:
        /* <DEDUP_REMOVED lines=9> */
.L_x_227:
        /* <DEDUP_REMOVED lines=9> */
.L_x_228:
        /* <DEDUP_REMOVED lines=9> */
.L_x_229:
        /* <DEDUP_REMOVED lines=9> */
.L_x_230:
        /* <DEDUP_REMOVED lines=9> */
.L_x_231:
        /* <DEDUP_REMOVED lines=9> */
.L_x_232:
        /* <DEDUP_REMOVED lines=9> */
.L_x_233:
        /* <DEDUP_REMOVED lines=9> */
.L_x_234:
[----:B------:R-:W1:Y:S01]  /*9a20*/  SYNCS.PHASECHK.TRANS64.TRYWAIT P0, [R6+URZ], R5 ;  /* 0x00000005060075a7 */ /* 0x000e62000800017f */
[----:B------:R-:W-:-:S05]  /*9a30*/  VIADD R2, R7, 0x1 ;  /* 0x0000000107027836 */ /* 0x000fca0000000000 */
[----:B------:R-:W-:-:S04]  /*9a40*/  ISETP.NE.AND P1, PT, R2, 0x12, PT ;  /* 0x000000120200780c */ /* 0x000fc80003f25270 */
[----:B0-----:R-:W-:Y:S02]  /*9a50*/  SEL R4, RZ, 0x1, P1 ;  /* 0x00000001ff047807 */ /* 0x001fe40000800000 */
[----:B------:R-:W-:Y:S02]  /*9a60*/  SEL R3, R2, RZ, P1 ;  /* 0x000000ff02037207 */ /* 0x000fe40000800000 */
[----:B------:R-:W-:Y:S01]  /*9a70*/  LOP3.LUT R4, R11, R4, RZ, 0x3c, !PT ;  /* 0x000000040b047212 */ /* 0x000fe200078e3cff */
[----:B-1----:R-:W-:Y:S06]  /*9a80*/  @!P0 BRA `(.L_x_208) ;  /* 0x0000000800188947 */ /* 0x002fec0003800000 */
.L_x_235:
[----:B------:R-:W-:Y:S01]  /*9a90*/  IMAD R3, R3, 0x8, R0 ;  /* 0x0000000803037824 */ /* 0x000fe200078e0200 */
[----:B------:R-:W-:-:S07]  /*9aa0*/  SHF.L.U32 R0, R4, 0x1f, RZ ;  /* 0x0000001f04007819 */ /* 0x000fce00000006ff */
.L_x_209:
[----:B-1----:R1:W2:Y:S02]  /*9ab0*/  SYNCS.PHASECHK.TRANS64.TRYWAIT P0, [R3+URZ], R0 ;  /* 0x00000000030075a7 */ /* 0x0022a4000800017f */
[----:B--2---:R-:W-:Y:S05]  /*9ac0*/  @!P0 NANOSLEEP.SYNCS 0x989680 ;  /* 0x009896800000895d */ /* 0x004fea0003900000 */
[----:B------:R-:W2:Y:S02]  /*9ad0*/  @!P0 SYNCS.PHASECHK.TRANS64 P0, [R3+URZ], R0 ;  /* 0x00000000030085a7 */ /* 0x000ea4000800007f */
[----:B--2---:R-:W-:Y:S05]  /*9ae0*/  @!P0 BRA `(.L_x_209) ;  /* 0xfffffffc00f08947 */ /* 0x004fea000383ffff */
.L_x_190:
[----:B------:R-:W-:Y:S05]  /*9af0*/  BSYNC B0 ;  /* 0x0000000000007941 */ /* 0x000fea0003800000 */
.L_x_189:
[----:B------:R-:W-:Y:S05]  /*9b00*/  EXIT ;  /* 0x000000000000794d */ /* 0x000fea0003800000 */
.L_x_20:
[----:B0-----:R-:W-:-:S04]  /*9b10*/  IMAD.U32 R19, RZ, RZ, UR15 ;  /* 0x0000000fff137e24 */ /* 0x001fc8000f8e00ff */
[----:B------:R0:W1:Y:S03]  /*9b20*/  SYNCS.PHASECHK.TRANS64.TRYWAIT P0, [R19+URZ+-0x8], R18 ;  /* 0xfffff812130075a7 */ /* 0x000066000800017f */
[----:B-1----:R-:W-:Y:S05]  /*9b30*/  @!P0 NANOSLEEP.SYNCS 0x989680 ;  /* 0x009896800000895d */ /* 0x002fea0003900000 */
[----:B------:R-:W1:Y:S02]  /*9b40*/  @!P0 SYNCS.PHASECHK.TRANS64 P0, [R19+URZ+-0x8], R18 ;  /* 0xfffff812130085a7 */ /* 0x000e64000800007f */
[----:B-1----:R-:W-:Y:S05]  /*9b50*/  @!P0 BRA `(.L_x_20) ;  /* 0xfffffffc00ec8947 */ /* 0x002fea000383ffff */
[----:B------:R-:W-:Y:S05]  /*9b60*/  BRA `(.L_x_210) ;  /* 0xffffff7c00447947 */ /* 0x000fea000383ffff */
.L_x_25:
[----:B-1----:R-:W-:-:S04]  /*9b70*/  IMAD.U32 R19, RZ, RZ, UR6 ;  /* 0x00000006ff137e24 */ /* 0x002fc8000f8e00ff */
[----:B------:R1:W4:Y:S03]  /*9b80*/  SYNCS.PHASECHK.TRANS64.TRYWAIT P0, [R19+URZ], R18 ;  /* 0x00000012130075a7 */ /* 0x000326000800017f */
[----:B----4-:R-:W-:Y:S05]  /*9b90*/  @!P0 NANOSLEEP.SYNCS 0x989680 ;  /* 0x009896800000895d */ /* 0x010fea0003900000 */
[----:B------:R-:W4:Y:S02]  /*9ba0*/  @!P0 SYNCS.PHASECHK.TRANS64 P0, [R19+URZ], R18 ;  /* 0x00000012130085a7 */ /* 0x000f24000800007f */
[----:B----4-:R-:W-:Y:S05]  /*9bb0*/  @!P0 BRA `(.L_x_25) ;  /* 0xfffffffc00ec8947 */ /* 0x010fea000383ffff */
[----:B------:R-:W-:Y:S05]  /*9bc0*/  BRA `(.L_x_24) ;  /* 0xffffff8000707947 */ /* 0x000fea000383ffff */
.L_x_31:
[----:B-1----:R-:W-:-:S04]  /*9bd0*/  IMAD.U32 R21, RZ, RZ, UR9 ;  /* 0x00000009ff157e24 */ /* 0x002fc8000f8e00ff */
[----:B------:R1:W4:Y:S03]  /*9be0*/  SYNCS.PHASECHK.TRANS64.TRYWAIT P0, [R21+URZ], R20 ;  /* 0x00000014150075a7 */ /* 0x000326000800017f */
[----:B----4-:R-:W-:Y:S05]  /*9bf0*/  @!P0 NANOSLEEP.SYNCS 0x989680 ;  /* 0x009896800000895d */ /* 0x010fea0003900000 */
[----:B------:R-:W4:Y:S02]  /*9c00*/  @!P0 SYNCS.PHASECHK.TRANS64 P0, [R21+URZ], R20 ;  /* 0x00000014150085a7 */ /* 0x000f24000800007f */
[----:B----4-:R-:W-:Y:S05]  /*9c10*/  @!P0 BRA `(.L_x_31) ;  /* 0xfffffffc00ec8947 */ /* 0x010fea000383ffff */
[----:B------:R-:W-:Y:S05]  /*9c20*/  BRA `(.L_x_30) ;  /* 0xffffff8800a87947 */ /* 0x000fea000383ffff */
.L_x_39:
[----:B0-----:R-:W-:-:S04]  /*9c30*/  IMAD.U32 R19, RZ, RZ, UR15 ;  /* 0x0000000fff137e24 */ /* 0x001fc8000f8e00ff */
[----:B------:R0:W1:Y:S03]  /*9c40*/  SYNCS.PHASECHK.TRANS64.TRYWAIT P0, [R19+URZ+0x8], R18 ;  /* 0x00000812130075a7 */ /* 0x000066000800017f */
[----:B-1----:R-:W-:Y:S05]  /*9c50*/  @!P0 NANOSLEEP.SYNCS 0x989680 ;  /* 0x009896800000895d */ /* 0x002fea0003900000 */
[----:B------:R-:W1:Y:S02]  /*9c60*/  @!P0 SYNCS.PHASECHK.TRANS64 P0, [R19+URZ+0x8], R18 ;  /* 0x00000812130085a7 */ /* 0x000e64000800007f */
[----:B-1----:R-:W-:Y:S05]  /*9c70*/  @!P0 BRA `(.L_x_39) ;  /* 0xfffffffc00ec8947 */ /* 0x002fea000383ffff */
[----:B------:R-:W-:Y:S05]  /*9c80*/  BRA `(.L_x_211) ;  /* 0xffffff9800147947 */ /* 0x000fea000383ffff */
.L_x_176:
[----:B------:R-:W-:Y:S01]  /*9c90*/  BSSY B1, `(.L_x_212) ;  /* 0x0000006000017945 */ /* 0x000fe20003800000 */
[----:B------:R-:W-:-:S07]  /*9ca0*/  IMAD.MOV.U32 R10, RZ, RZ, -0x1 ;  /* 0xffffffffff0a7424 */ /* 0x000fce00078e00ff */
[----:B------:R-:W-:Y:S05]  /*9cb0*/  WARPSYNC.COLLECTIVE R10, `(.L_x_213) ;  /* 0x000000000a0c7348 */ /* 0x000fea0003c00000 */
[----:B------:R-:W-:Y:S02]  /*9cc0*/  ELECT P1, UR62, PT ;  /* 0x00000000003e782f */ /* 0x000fe40003820000 */
[----:B------:R-:W-:Y:S01]  /*9cd0*/  MOV R10, UR62 ;  /* 0x0000003e000a7c02 */ /* 0x000fe20008000f00 */
[----:B------:R-:W-:Y:S10]  /*9ce0*/  ENDCOLLECTIVE ;  /* 0x000000000000791b */ /* 0x000ff40003800000 */
.L_x_213:
[----:B------:R-:W-:Y:S05]  /*9cf0*/  BSYNC B1 ;  /* 0x0000000000017941 */ /* 0x000fea0003800000 */
.L_x_212:
[----:B------:R-:W-:Y:S05]  /*9d00*/  BRA `(.L_x_214) ;  /* 0xffffffe800087947 */ /* 0x000fea000383ffff */
.L_x_179:
[----:B-1----:R1:W2:Y:S02]  /*9d10*/  SYNCS.PHASECHK.TRANS64.TRYWAIT P1, [R21+URZ+0x90], R10 ;  /* 0x0000900a150075a7 */ /* 0x0022a4000802017f */
[----:B--2---:R-:W-:Y:S05]  /*9d20*/  @!P1 NANOSLEEP.SYNCS 0x989680 ;  /* 0x009896800000995d */ /* 0x004fea0003900000 */
[----:B------:R-:W2:Y:S02]  /*9d30*/  @!P1 SYNCS.PHASECHK.TRANS64 P1, [R21+URZ+0x90], R10 ;  /* 0x0000900a150095a7 */ /* 0x000ea4000802007f */
[----:B--2---:R-:W-:Y:S05]  /*9d40*/  @!P1 BRA `(.L_x_179) ;  /* 0xfffffffc00f09947 */ /* 0x004fea000383ffff */
[----:B------:R-:W-:Y:S05]  /*9d50*/  BRA `(.L_x_215) ;  /* 0xffffffe8003c7947 */ /* 0x000fea000383ffff */
.L_x_188:
[----:B------:R-:W-:Y:S01]  /*9d60*/  BSSY B0, `(.L_x_216) ;  /* 0x0000006000007945 */ /* 0x000fe20003800000 */
[----:B------:R-:W-:-:S07]  /*9d70*/  IMAD.MOV.U32 R10, RZ, RZ, -0x1 ;  /* 0xffffffffff0a7424 */ /* 0x000fce00078e00ff */
[----:B------:R-:W-:Y:S05]  /*9d80*/  WARPSYNC.COLLECTIVE R10, `(.L_x_217) ;  /* 0x000000000a0c7348 */ /* 0x000fea0003c00000 */
[----:B------:R-:W-:Y:S02]  /*9d90*/  ELECT P1, UR62, PT ;  /* 0x00000000003e782f */ /* 0x000fe40003820000 */
[----:B------:R-:W-:Y:S01]  /*9da0*/  MOV R10, UR62 ;  /* 0x0000003e000a7c02 */ /* 0x000fe20008000f00 */
[----:B------:R-:W-:Y:S10]  /*9db0*/  ENDCOLLECTIVE ;  /* 0x000000000000791b */ /* 0x000ff40003800000 */
.L_x_217:
[----:B------:R-:W-:Y:S05]  /*9dc0*/  BSYNC B0 ;  /* 0x0000000000007941 */ /* 0x000fea0003800000 */
.L_x_216:
[----:B------:R-:W-:Y:S01]  /*9dd0*/  PLOP3.LUT P0, PT, P1, PT, PT, 0x80, 0x0 ;  /* 0x000000000000781c */ /* 0x000fe20000f0f070 */
[----:B------:R-:W-:-:S12]  /*9de0*/  BRA `(.L_x_218) ;  /* 0xfffffff0009c7947 */ /* 0x000fd8000383ffff */
.L_x_192:
[----:B0-----:R0:W1:Y:S02]  /*9df0*/  SYNCS.PHASECHK.TRANS64.TRYWAIT P0, [R5+URZ], R2 ;  /* 0x00000002050075a7 */ /* 0x001064000800017f */
[----:B-1----:R-:W-:Y:S05]  /*9e00*/  @!P0 NANOSLEEP.SYNCS 0x989680 ;  /* 0x009896800000895d */ /* 0x002fea0003900000 */
[----:B------:R-:W1:Y:S02]  /*9e10*/  @!P0 SYNCS.PHASECHK.TRANS64 P0, [R5+URZ], R2 ;  /* 0x00000002050085a7 */ /* 0x000e64000800007f */
[----:B-1----:R-:W-:Y:S05]  /*9e20*/  @!P0 BRA `(.L_x_192) ;  /* 0xfffffffc00f08947 */ /* 0x002fea000383ffff */
[----:B------:R-:W-:Y:S05]  /*9e30*/  BRA `(.L_x_219) ;  /* 0xfffffff000dc7947 */ /* 0x000fea000383ffff */
.L_x_193:
[----:B0-----:R0:W1:Y:S02]  /*9e40*/  SYNCS.PHASECHK.TRANS64.TRYWAIT P0, [R7+URZ], R4 ;  /* 0x00000004070075a7 */ /* 0x001064000800017f */
[----:B-1----:R-:W-:Y:S05]  /*9e50*/  @!P0 NANOSLEEP.SYNCS 0x989680 ;  /* 0x009896800000895d */ /* 0x002fea0003900000 */
[----:B------:R-:W1:Y:S02]  /*9e60*/  @!P0 SYNCS.PHASECHK.TRANS64 P0, [R7+URZ], R4 ;  /* 0x00000004070085a7 */ /* 0x000e64000800007f */
[----:B-1----:R-:W-:Y:S05]  /*9e70*/  @!P0 BRA `(.L_x_193) ;  /* 0xfffffffc00f08947 */ /* 0x002fea000383ffff */
[----:B------:R-:W-:Y:S05]  /*9e80*/  BRA `(.L_x_220) ;  /* 0xfffffff000ec7947 */ /* 0x000fea000383ffff */
.L_x_194:
[----:B0-----:R0:W1:Y:S02]  /*9e90*/  SYNCS.PHASECHK.TRANS64.TRYWAIT P0, [R6+URZ], R5 ;  /* 0x00000005060075a7 */ /* 0x001064000800017f */
[----:B-1----:R-:W-:Y:S05]  /*9ea0*/  @!P0 NANOSLEEP.SYNCS 0x989680 ;  /* 0x009896800000895d */ /* 0x002fea0003900000 */
[----:B------:R-:W1:Y:S02]  /*9eb0*/  @!P0 SYNCS.PHASECHK.TRANS64 P0, [R6+URZ], R5 ;  /* 0x00000005060085a7 */ /* 0x000e64000800007f */
[----:B-1----:R-:W-:Y:S05]  /*9ec0*/  @!P0 BRA `(.L_x_194) ;  /* 0xfffffffc00f08947 */ /* 0x002fea000383ffff */
[----:B------:R-:W-:Y:S05]  /*9ed0*/  BRA `(.L_x_221) ;  /* 0xfffffff000fc7947 */ /* 0x000fea000383ffff */
.L_x_195:
[----:B0-----:R0:W1:Y:S02]  /*9ee0*/  SYNCS.PHASECHK.TRANS64.TRYWAIT P0, [R9+URZ], R4 ;  /* 0x00000004090075a7 */ /* 0x001064000800017f */
[----:B-1----:R-:W-:Y:S05]  /*9ef0*/  @!P0 NANOSLEEP.SYNCS 0x989680 ;  /* 0x009896800000895d */ /* 0x002fea0003900000 */
[----:B------:R-:W1:Y:S02]  /*9f00*/  @!P0 SYNCS.PHASECHK.TRANS64 P0, [R9+URZ], R4 ;  /* 0x00000004090085a7 */ /* 0x000e64000800007f */
[----:B-1----:R-:W-:Y:S05]  /*9f10*/  @!P0 BRA `(.L_x_195) ;  /* 0xfffffffc00f08947 */ /* 0x002fea000383ffff */
[----:B------:R-:W-:Y:S05]  /*9f20*/  BRA `(.L_x_222) ;  /* 0xfffffff4000c7947 */ /* 0x000fea000383ffff */
.L_x_196:
[----:B0-----:R0:W1:Y:S02]  /*9f30*/  SYNCS.PHASECHK.TRANS64.TRYWAIT P0, [R6+URZ], R5 ;  /* 0x00000005060075a7 */ /* 0x001064000800017f */
[----:B-1----:R-:W-:Y:S05]  /*9f40*/  @!P0 NANOSLEEP.SYNCS 0x989680 ;  /* 0x009896800000895d */ /* 0x002fea0003900000 */
[----:B------:R-:W1:Y:S02]  /*9f50*/  @!P0 SYNCS.PHASECHK.TRANS64 P0, [R6+URZ], R5 ;  /* 0x00000005060085a7 */ /* 0x000e64000800007f */
[----:B-1----:R-:W-:Y:S05]  /*9f60*/  @!P0 BRA `(.L_x_196) ;  /* 0xfffffffc00f08947 */ /* 0x002fea000383ffff */
[----:B------:R-:W-:Y:S05]  /*9f70*/  BRA `(.L_x_223) ;  /* 0xfffffff4001c7947 */ /* 0x000fea000383ffff */
.L_x_197:
[----:B0-----:R0:W1:Y:S02]  /*9f80*/  SYNCS.PHASECHK.TRANS64.TRYWAIT P0, [R9+URZ], R4 ;  /* 0x00000004090075a7 */ /* 0x001064000800017f */
[----:B-1----:R-:W-:Y:S05]  /*9f90*/  @!P0 NANOSLEEP.SYNCS 0x989680 ;  /* 0x009896800000895d */ /* 0x002fea0003900000 */
[----:B------:R-:W1:Y:S02]  /*9fa0*/  @!P0 SYNCS.PHASECHK.TRANS64 P0, [R9+URZ], R4 ;  /* 0x00000004090085a7 */ /* 0x000e64000800007f */
[----:B-1----:R-:W-:Y:S05]  /*9fb0*/  @!P0 BRA `(.L_x_197) ;  /* 0xfffffffc00f08947 */ /* 0x002fea000383ffff */
[----:B------:R-:W-:Y:S05]  /*9fc0*/  BRA `(.L_x_224) ;  /* 0xfffffff4002c7947 */ /* 0x000fea000383ffff */
.L_x_198:
[----:B0-----:R0:W1:Y:S02]  /*9fd0*/  SYNCS.PHASECHK.TRANS64.TRYWAIT P0, [R6+URZ], R5 ;  /* 0x00000005060075a7 */ /* 0x001064000800017f */
[----:B-1----:R-:W-:Y:S05]  /*9fe0*/  @!P0 NANOSLEEP.SYNCS 0x989680 ;  /* 0x009896800000895d */ /* 0x002fea0003900000 */
[----:B------:R-:W1:Y:S02]  /*9ff0*/  @!P0 SYNCS.PHASECHK.TRANS64 P0, [R6+URZ], R5 ;  /* 0x00000005060085a7 */ /* 0x000e64000800007f */
[----:B-1----:R-:W-:Y:S05]  /*a000*/  @!P0 BRA `(.L_x_198) ;  /* 0xfffffffc00f08947 */ /* 0x002fea000383ffff */
[----:B------:R-:W-:Y:S05]  /*a010*/  BRA `(.L_x_225) ;  /* 0xfffffff4003c7947 */ /* 0x000fea000383ffff */
.L_x_199:
[----:B0-----:R0:W1:Y:S02]  /*a020*/  SYNCS.PHASECHK.TRANS64.TRYWAIT P0, [R9+URZ], R4 ;  /* 0x00000004090075a7 */ /* 0x001064000800017f */
[----:B-1----:R-:W-:Y:S05]  /*a030*/  @!P0 NANOSLEEP.SYNCS 0x989680 ;  /* 0x009896800000895d */ /* 0x002fea0003900000 */
[----:B------:R-:W1:Y:S02]  /*a040*/  @!P0 SYNCS.PHASECHK.TRANS64 P0, [R9+URZ], R4 ;  /* 0x00000004090085a7 */ /* 0x000e64000800007f */
[----:B-1----:R-:W-:Y:S05]  /*a050*/  @!P0 BRA `(.L_x_199) ;  /* 0xfffffffc00f08947 */ /* 0x002fea000383ffff */
[----:B------:R-:W-:Y:S05]  /*a060*/  BRA `(.L_x_226) ;  /* 0xfffffff4004c7947 */ /* 0x000fea000383ffff */
.L_x_200:
[----:B0-----:R0:W1:Y:S02]  /*a070*/  SYNCS.PHASECHK.TRANS64.TRYWAIT P0, [R6+URZ], R5 ;  /* 0x00000005060075a7 */ /* 0x001064000800017f */
[----:B-1----:R-:W-:Y:S05]  /*a080*/  @!P0 NANOSLEEP.SYNCS 0x989680 ;  /* 0x009896800000895d */ /* 0x002fea0003900000 */
[----:B------:R-:W1:Y:S02]  /*a090*/  @!P0 SYNCS.PHASECHK.TRANS64 P0, [R6+URZ], R5 ;  /* 0x00000005060085a7 */ /* 0x000e64000800007f */
[----:B-1----:R-:W-:Y:S05]  /*a0a0*/  @!P0 BRA `(.L_x_200) ;  /* 0xfffffffc00f08947 */ /* 0x002fea000383ffff */
[----:B------:R-:W-:Y:S05]  /*a0b0*/  BRA `(.L_x_227) ;  /* 0xfffffff4005c7947 */ /* 0x000fea000383ffff */
.L_x_201:
[----:B0-----:R0:W1:Y:S02]  /*a0c0*/  SYNCS.PHASECHK.TRANS64.TRYWAIT P0, [R9+URZ], R4 ;  /* 0x00000004090075a7 */ /* 0x001064000800017f */
[----:B-1----:R-:W-:Y:S05]  /*a0d0*/  @!P0 NANOSLEEP.SYNCS 0x989680 ;  /* 0x009896800000895d */ /* 0x002fea0003900000 */
[----:B------:R-:W1:Y:S02]  /*a0e0*/  @!P0 SYNCS.PHASECHK.TRANS64 P0, [R9+URZ], R4 ;  /* 0x00000004090085a7 */ /* 0x000e64000800007f */
[----:B-1----:R-:W-:Y:S05]  /*a0f0*/  @!P0 BRA `(.L_x_201) ;  /* 0xfffffffc00f08947 */ /* 0x002fea000383ffff */
[----:B------:R-:W-:Y:S05]  /*a100*/  BRA `(.L_x_228) ;  /* 0xfffffff4006c7947 */ /* 0x000fea000383ffff */
.L_x_202:
[----:B0-----:R0:W1:Y:S02]  /*a110*/  SYNCS.PHASECHK.TRANS64.TRYWAIT P0, [R6+URZ], R5 ;  /* 0x00000005060075a7 */ /* 0x001064000800017f */
[----:B-1----:R-:W-:Y:S05]  /*a120*/  @!P0 NANOSLEEP.SYNCS 0x989680 ;  /* 0x009896800000895d */ /* 0x002fea0003900000 */
[----:B------:R-:W1:Y:S02]  /*a130*/  @!P0 SYNCS.PHASECHK.TRANS64 P0, [R6+URZ], R5 ;  /* 0x00000005060085a7 */ /* 0x000e64000800007f */
[----:B-1----:R-:W-:Y:S05]  /*a140*/  @!P0 BRA `(.L_x_202) ;  /* 0xfffffffc00f08947 */ /* 0x002fea000383ffff */
[----:B------:R-:W-:Y:S05]  /*a150*/  BRA `(.L_x_229) ;  /* 0xfffffff4007c7947 */ /* 0x000fea000383ffff */
.L_x_203:
[----:B0-----:R0:W1:Y:S02]  /*a160*/  SYNCS.PHASECHK.TRANS64.TRYWAIT P0, [R9+URZ], R4 ;  /* 0x00000004090075a7 */ /* 0x001064000800017f */
[----:B-1----:R-:W-:Y:S05]  /*a170*/  @!P0 NANOSLEEP.SYNCS 0x989680 ;  /* 0x009896800000895d */ /* 0x002fea0003900000 */
[----:B------:R-:W1:Y:S02]  /*a180*/  @!P0 SYNCS.PHASECHK.TRANS64 P0, [R9+URZ], R4 ;  /* 0x00000004090085a7 */ /* 0x000e64000800007f */
[----:B-1----:R-:W-:Y:S05]  /*a190*/  @!P0 BRA `(.L_x_203) ;  /* 0xfffffffc00f08947 */ /* 0x002fea000383ffff */
[----:B------:R-:W-:Y:S05]  /*a1a0*/  BRA `(.L_x_230) ;  /* 0xfffffff4008c7947 */ /* 0x000fea000383ffff */
.L_x_204:
[----:B0-----:R0:W1:Y:S02]  /*a1b0*/  SYNCS.PHASECHK.TRANS64.TRYWAIT P0, [R6+URZ], R5 ;  /* 0x00000005060075a7 */ /* 0x001064000800017f */
[----:B-1----:R-:W-:Y:S05]  /*a1c0*/  @!P0 NANOSLEEP.SYNCS 0x989680 ;  /* 0x009896800000895d */ /* 0x002fea0003900000 */
[----:B------:R-:W1:Y:S02]  /*a1d0*/  @!P0 SYNCS.PHASECHK.TRANS64 P0, [R6+URZ], R5 ;  /* 0x00000005060085a7 */ /* 0x000e64000800007f */
[----:B-1----:R-:W-:Y:S05]  /*a1e0*/  @!P0 BRA `(.L_x_204) ;  /* 0xfffffffc00f08947 */ /* 0x002fea000383ffff */
[----:B------:R-:W-:Y:S05]  /*a1f0*/  BRA `(.L_x_231) ;  /* 0xfffffff4009c7947 */ /* 0x000fea000383ffff */
.L_x_205:
[----:B0-----:R0:W1:Y:S02]  /*a200*/  SYNCS.PHASECHK.TRANS64.TRYWAIT P0, [R9+URZ], R4 ;  /* 0x00000004090075a7 */ /* 0x001064000800017f */
[----:B-1----:R-:W-:Y:S05]  /*a210*/  @!P0 NANOSLEEP.SYNCS 0x989680 ;  /* 0x009896800000895d */ /* 0x002fea0003900000 */
[----:B------:R-:W1:Y:S02]  /*a220*/  @!P0 SYNCS.PHASECHK.TRANS64 P0, [R9+URZ], R4 ;  /* 0x00000004090085a7 */ /* 0x000e64000800007f */
[----:B-1----:R-:W-:Y:S05]  /*a230*/  @!P0 BRA `(.L_x_205) ;  /* 0xfffffffc00f08947 */ /* 0x002fea000383ffff */
[----:B------:R-:W-:Y:S05]  /*a240*/  BRA `(.L_x_232) ;  /* 0xfffffff400ac7947 */ /* 0x000fea000383ffff */
.L_x_206:
[----:B0-----:R0:W1:Y:S02]  /*a250*/  SYNCS.PHASECHK.TRANS64.TRYWAIT P0, [R6+URZ], R5 ;  /* 0x00000005060075a7 */ /* 0x001064000800017f */
[----:B-1----:R-:W-:Y:S05]  /*a260*/  @!P0 NANOSLEEP.SYNCS 0x989680 ;  /* 0x009896800000895d */ /* 0x002fea0003900000 */
[----:B------:R-:W1:Y:S02]  /*a270*/  @!P0 SYNCS.PHASECHK.TRANS64 P0, [R6+URZ], R5 ;  /* 0x00000005060085a7 */ /* 0x000e64000800007f */
[----:B-1----:R-:W-:Y:S05]  /*a280*/  @!P0 BRA `(.L_x_206) ;  /* 0xfffffffc00f08947 */ /* 0x002fea000383ffff */
[----:B------:R-:W-:Y:S05]  /*a290*/  BRA `(.L_x_233) ;  /* 0xfffffff400bc7947 */ /* 0x000fea000383ffff */
.L_x_207:
[----:B0-----:R0:W1:Y:S02]  /*a2a0*/  SYNCS.PHASECHK.TRANS64.TRYWAIT P0, [R9+URZ], R4 ;  /* 0x00000004090075a7 */ /* 0x001064000800017f */
[----:B-1----:R-:W-:Y:S05]  /*a2b0*/  @!P0 NANOSLEEP.SYNCS 0x989680 ;  /* 0x009896800000895d */ /* 0x002fea0003900000 */
[----:B------:R-:W1:Y:S02]  /*a2c0*/  @!P0 SYNCS.PHASECHK.TRANS64 P0, [R9+URZ], R4 ;  /* 0x00000004090085a7 */ /* 0x000e64000800007f */
[----:B-1----:R-:W-:Y:S05]  /*a2d0*/  @!P0 BRA `(.L_x_207) ;  /* 0xfffffffc00f08947 */ /* 0x002fea000383ffff */
[----:B------:R-:W-:Y:S05]  /*a2e0*/  BRA `(.L_x_234) ;  /* 0xfffffff400cc7947 */ /* 0x000fea000383ffff */
.L_x_208:
[----:B0-----:R0:W1:Y:S02]  /*a2f0*/  SYNCS.PHASECHK.TRANS64.TRYWAIT P0, [R6+URZ], R5 ;  /* 0x00000005060075a7 */ /* 0x001064000800017f */
[----:B-1----:R-:W-:Y:S05]  /*a300*/  @!P0 NANOSLEEP.SYNCS 0x989680 ;  /* 0x009896800000895d */ /* 0x002fea0003900000 */
[----:B------:R-:W1:Y:S02]  /*a310*/  @!P0 SYNCS.PHASECHK.TRANS64 P0, [R6+URZ], R5 ;  /* 0x00000005060085a7 */ /* 0x000e64000800007f */
[----:B-1----:R-:W-:Y:S05]  /*a320*/  @!P0 BRA `(.L_x_208) ;  /* 0xfffffffc00f08947 */ /* 0x002fea000383ffff */
[----:B------:R-:W-:Y:S05]  /*a330*/  BRA `(.L_x_235) ;  /* 0xfffffff400d47947 */ /* 0x000fea000383ffff */
.L_x_236:
[----:B------:R-:W-:-:S00]  /*a340*/  BRA `(.L_x_236) ;  /* 0xfffffffc00fc7947 */ /* 0x000fc0000383ffff */
[----:B------:R-:W-:-:S00]  /*a350*/  NOP ;  /* 0x0000000000007918 */ /* 0x000fc00000000000 */
        /* <DEDUP_REMOVED lines=10> */
.L_x_237:


//--------------------- .nv.shared._ZN7cutlass13device_kernelINS_4gemm6kernel13GemmUniversalIN4cute5tupleIJiiiiEEENS1_10collective13CollectiveMmaINS1_37MainloopSm90TmaGmmaWarpSpecializedFP8ILi18ENS5_IJNS4_1CILi8EEENSA_ILi1EEESC_EEENS1_32KernelTmaWarpSpecializedPingpongEEENS5_IJNSA_ILi64EEENSA_ILi128EEESG_EEENS_12float_e4m3_tENS5_IJlSC_lEEESJ_SK_NS4_8TiledMMAINS4_8MMA_AtomIJNS4_4SM904GMMA31MMA_64x128x32_F32E4M3E4M3_SS_TNILNSO_7ScaleInE1ELSQ_1EEEEEENS4_6LayoutINS5_IJSC_SC_SC_EEENS5_IJNSA_ILi0EEESV_SV_EEEEENS5_IJNS4_10UnderscoreESY_SY_EEEEENS4_13SM90_TMA_LOADENS4_14ComposedLayoutINS4_7SwizzleILi2ELi4ELi3EEENS4_18smem_ptr_flag_bitsILi8EEENST_INS5_IJSB_SG_EEENS5_IJSG_SC_EEEEEEEvNS4_8identityENS4_23SM90_TMA_LOAD_MULTICASTES1A_vS1B_EENS_8epilogue10collective6detail29Sm90TmaWarpSpecializedAdapterINS1F_15DefaultEpilogueISJ_SK_SK_NS1E_6thread17LinearCombinationISJ_Li1EffLNS1J_9ScaleType4KindE0ELNS_15FloatRoundStyleE2ESJ_EENS1_15EpilogueDefaultEEEEEvvEEEEvNT_6ParamsE --------------------------
	.section	.nv.shared._ZN7cutlass13device_kernelINS_4gemm6kernel13GemmUniversalIN4cute5tupleIJiiiiEEENS1_10collective13CollectiveMmaINS1_37MainloopSm90TmaGmmaWarpSpecializedFP8ILi18ENS5_IJNS4_1CILi8EEENSA_ILi1EEESC_EEENS1_32KernelTmaWarpSpecializedPingpongEEENS5_IJNSA_ILi64EEENSA_ILi128EEESG_EEENS_12float_e4m3_tENS5_IJlSC_lEEESJ_SK_NS4_8TiledMMAINS4_8MMA_AtomIJNS4_4SM904GMMA31MMA_64x128x32_F32E4M3E4M3_SS_TNILNSO_7ScaleInE1ELSQ_1EEEEEENS4_6LayoutINS5_IJSC_SC_SC_EEENS5_IJNSA_ILi0EEESV_SV_EEEEENS5_IJNS4_10UnderscoreESY_SY_EEEEENS4_13SM90_TMA_LOADENS4_14ComposedLayoutINS4_7SwizzleILi2ELi4ELi3EEENS4_18smem_ptr_flag_bitsILi8EEENST_INS5_IJSB_SG_EEENS5_IJSG_SC_EEEEEEEvNS4_8identityENS4_23SM90_TMA_LOAD_MULTICASTES1A_vS1B_EENS_8epilogue10collective6detail29Sm90TmaWarpSpecializedAdapterINS1F_15DefaultEpilogueISJ_SK_SK_NS1E_6thread17LinearCombinationISJ_Li1EffLNS1J_9ScaleType4KindE0ELNS_15FloatRoundStyleE2ESJ_EENS1_15EpilogueDefaultEEEEEvvEEEEvNT_6ParamsE,"aw",@nobits
	.sectionflags	@""
	.align	16
	.zero		1024


//--------------------- .nv.shared.reserved.0     --------------------------
	.section	.nv.shared.reserved.0,"aw",@nobits
	.weak		__nv_reservedSMEM_offset_0_alias
	.size		__nv_reservedSMEM_offset_0_alias, 0, 0
	.other		__nv_reservedSMEM_offset_0_alias,@"STO_CUDA_RESERVED_SHARED STV_DEFAULT"
__nv_reservedSMEM_offset_0_alias:
	.zero		0


//--------------------- .nv.global                --------------------------
	.section	.nv.global,"aw",@nobits
.nv.global:
	.type		_ZN40_INTERNAL_d1847191_4_k_cu_a0c09eb2_266554cute1_E,@object
	.size		_ZN40_INTERNAL_d1847191_4_k_cu_a0c09eb2_266554cute1_E,(_ZN40_INTERNAL_d1847191_4_k_cu_a0c09eb2_266554cuda3std3__45__cpo6cbeginE - _ZN40_INTERNAL_d1847191_4_k_cu_a0c09eb2_266554cute1_E)
_ZN40_INTERNAL_d1847191_4_k_cu_a0c09eb2_266554cute1_E:
	.zero		1
	.type		_ZN40_INTERNAL_d1847191_4_k_cu_a0c09eb2_266554cuda3std3__45__cpo6cbeginE,@object
	.size		_ZN40_INTERNAL_d1847191_4_k_cu_a0c09eb2_266554cuda3std3__45__cpo6cbeginE,(_ZN40_INTERNAL_d1847191_4_k_cu_a0c09eb2_266554cuda3std3__48in_placeE - _ZN40_INTERNAL_d1847191_4_k_cu_a0c09eb2_266554cuda3std3__45__cpo6cbeginE)
_ZN40_INTERNAL_d1847191_4_k_cu_a0c09eb2_266554cuda3std3__45__cpo6cbeginE:
	.zero		1
	.type		_ZN40_INTERNAL_d1847191_4_k_cu_a0c09eb2_266554cuda3std3__48in_placeE,@object
	.size		_ZN40_INTERNAL_d1847191_4_k_cu_a0c09eb2_266554cuda3std3__48in_placeE,(_ZN40_INTERNAL_d1847191_4_k_cu_a0c09eb2_266554cuda3std6ranges3__45__cpo9iter_moveE - _ZN40_INTERNAL_d1847191_4_k_cu_a0c09eb2_266554cuda3std3__48in_placeE)
_ZN40_INTERNAL_d1847191_4_k_cu_a0c09eb2_266554cuda3std3__48in_placeE:
	.zero		1
	.type		_ZN40_INTERNAL_d1847191_4_k_cu_a0c09eb2_266554cuda3std6ranges3__45__cpo9iter_moveE,@object
	.size		_ZN40_INTERNAL_d1847191_4_k_cu_a0c09eb2_266554cuda3std6ranges3__45__cpo9iter_moveE,(_ZN40_INTERNAL_d1847191_4_k_cu_a0c09eb2_266554cuda3std3__45__cpo5beginE - _ZN40_INTERNAL_d1847191_4_k_cu_a0c09eb2_266554cuda3std6ranges3__45__cpo9iter_moveE)
_ZN40_INTERNAL_d1847191_4_k_cu_a0c09eb2_266554cuda3std6ranges3__45__cpo9iter_moveE:
	.zero		1
	.type		_ZN40_INTERNAL_d1847191_4_k_cu_a0c09eb2_266554cuda3std3__45__cpo5beginE,@object
	.size		_ZN40_INTERNAL_d1847191_4_k_cu_a0c09eb2_266554cuda3std3__45__cpo5beginE,(_ZN40_INTERNAL_d1847191_4_k_cu_a0c09eb2_266554cuda3std3__442_GLOBAL__N__d1847191_4_k_cu_a0c09eb2_266556ignoreE - _ZN40_INTERNAL_d1847191_4_k_cu_a0c09eb2_266554cuda3std3__45__cpo5beginE)
_ZN40_INTERNAL_d1847191_4_k_cu_a0c09eb2_266554cuda3std3__45__cpo5beginE:
	.zero		1
	.type		_ZN40_INTERNAL_d1847191_4_k_cu_a0c09eb2_266554cuda3std3__442_GLOBAL__N__d1847191_4_k_cu_a0c09eb2_266556ignoreE,@object
	.size		_ZN40_INTERNAL_d1847191_4_k_cu_a0c09eb2_266554cuda3std3__442_GLOBAL__N__d1847191_4_k_cu_a0c09eb2_266556ignoreE,(_ZN40_INTERNAL_d1847191_4_k_cu_a0c09eb2_266554cute7productE - _ZN40_INTERNAL_d1847191_4_k_cu_a0c09eb2_266554cuda3std3__442_GLOBAL__N__d1847191_4_k_cu_a0c09eb2_266556ignoreE)
_ZN40_INTERNAL_d1847191_4_k_cu_a0c09eb2_266554cuda3std3__442_GLOBAL__N__d1847191_4_k_cu_a0c09eb2_266556ignoreE:
	.zero		1
	.type		_ZN40_INTERNAL_d1847191_4_k_cu_a0c09eb2_266554cute7productE,@object
	.size		_ZN40_INTERNAL_d1847191_4_k_cu_a0c09eb2_266554cute7productE,(_ZN40_INTERNAL_d1847191_4_k_cu_a0c09eb2_266554cuda3std3__45__cpo3endE - _ZN40_INTERNAL_d1847191_4_k_cu_a0c09eb2_266554cute7productE)
_ZN40_INTERNAL_d1847191_4_k_cu_a0c09eb2_266554cute7productE:
	.zero		1
	.type		_ZN40_INTERNAL_d1847191_4_k_cu_a0c09eb2_266554cuda3std3__45__cpo3endE,@object
	.size		_ZN40_INTERNAL_d1847191_4_k_cu_a0c09eb2_266554cuda3std3__45__cpo3endE,(_ZN40_INTERNAL_d1847191_4_k_cu_a0c09eb2_266554cuda3std3__419piecewise_constructE - _ZN40_INTERNAL_d1847191_4_k_cu_a0c09eb2_266554cuda3std3__45__cpo3endE)
_ZN40_INTERNAL_d1847191_4_k_cu_a0c09eb2_266554cuda3std3__45__cpo3endE:
	.zero		1
	.type		_ZN40_INTERNAL_d1847191_4_k_cu_a0c09eb2_266554cuda3std3__419piecewise_constructE,@object
	.size		_ZN40_INTERNAL_d1847191_4_k_cu_a0c09eb2_266554cuda3std3__419piecewise_constructE,(_ZN40_INTERNAL_d1847191_4_k_cu_a0c09eb2_266554cuda3std3__45__cpo4cendE - _ZN40_INTERNAL_d1847191_4_k_cu_a0c09eb2_266554cuda3std3__419piecewise_constructE)
_ZN40_INTERNAL_d1847191_4_k_cu_a0c09eb2_266554cuda3std3__419piecewise_constructE:
	.zero		1
	.type		_ZN40_INTERNAL_d1847191_4_k_cu_a0c09eb2_266554cuda3std3__45__cpo4cendE,@object
	.size		_ZN40_INTERNAL_d1847191_4_k_cu_a0c09eb2_266554cuda3std3__45__cpo4cendE,(_ZN40_INTERNAL_d1847191_4_k_cu_a0c09eb2_266554cuda3std6ranges3__45__cpo4swapE - _ZN40_INTERNAL_d1847191_4_k_cu_a0c09eb2_266554cuda3std3__45__cpo4cendE)
_ZN40_INTERNAL_d1847191_4_k_cu_a0c09eb2_266554cuda3std3__45__cpo4cendE:
	.zero		1
	.type		_ZN40_INTERNAL_d1847191_4_k_cu_a0c09eb2_266554cuda3std6ranges3__45__cpo4swapE,@object
	.size		_ZN40_INTERNAL_d1847191_4_k_cu_a0c09eb2_266554cuda3std6ranges3__45__cpo4swapE,(.L_7 - _ZN40_INTERNAL_d1847191_4_k_cu_a0c09eb2_266554cuda3std6ranges3__45__cpo4swapE)
_ZN40_INTERNAL_d1847191_4_k_cu_a0c09eb2_266554cuda3std6ranges3__45__cpo4swapE:
	.zero		1
.L_7:


//--------------------- .nv.constant0._ZN7cutlass13device_kernelINS_4gemm6kernel13GemmUniversalIN4cute5tupleIJiiiiEEENS1_10collective13CollectiveMmaINS1_37MainloopSm90TmaGmmaWarpSpecializedFP8ILi18ENS5_IJNS4_1CILi8EEENSA_ILi1EEESC_EEENS1_32KernelTmaWarpSpecializedPingpongEEENS5_IJNSA_ILi64EEENSA_ILi128EEESG_EEENS_12float_e4m3_tENS5_IJlSC_lEEESJ_SK_NS4_8TiledMMAINS4_8MMA_AtomIJNS4_4SM904GMMA31MMA_64x128x32_F32E4M3E4M3_SS_TNILNSO_7ScaleInE1ELSQ_1EEEEEENS4_6LayoutINS5_IJSC_SC_SC_EEENS5_IJNSA_ILi0EEESV_SV_EEEEENS5_IJNS4_10UnderscoreESY_SY_EEEEENS4_13SM90_TMA_LOADENS4_14ComposedLayoutINS4_7SwizzleILi2ELi4ELi3EEENS4_18smem_ptr_flag_bitsILi8EEENST_INS5_IJSB_SG_EEENS5_IJSG_SC_EEEEEEEvNS4_8identityENS4_23SM90_TMA_LOAD_MULTICASTES1A_vS1B_EENS_8epilogue10collective6detail29Sm90TmaWarpSpecializedAdapterINS1F_15DefaultEpilogueISJ_SK_SK_NS1E_6thread17LinearCombinationISJ_Li1EffLNS1J_9ScaleType4KindE0ELNS_15FloatRoundStyleE2ESJ_EENS1_15EpilogueDefaultEEEEEvvEEEEvNT_6ParamsE --------------------------
	.section	.nv.constant0._ZN7cutlass13device_kernelINS_4gemm6kernel13GemmUniversalIN4cute5tupleIJiiiiEEENS1_10collective13CollectiveMmaINS1_37MainloopSm90TmaGmmaWarpSpecializedFP8ILi18ENS5_IJNS4_1CILi8EEENSA_ILi1EEESC_EEENS1_32KernelTmaWarpSpecializedPingpongEEENS5_IJNSA_ILi64EEENSA_ILi128EEESG_EEENS_12float_e4m3_tENS5_IJlSC_lEEESJ_SK_NS4_8TiledMMAINS4_8MMA_AtomIJNS4_4SM904GMMA31MMA_64x128x32_F32E4M3E4M3_SS_TNILNSO_7ScaleInE1ELSQ_1EEEEEENS4_6LayoutINS5_IJSC_SC_SC_EEENS5_IJNSA_ILi0EEESV_SV_EEEEENS5_IJNS4_10UnderscoreESY_SY_EEEEENS4_13SM90_TMA_LOADENS4_14ComposedLayoutINS4_7SwizzleILi2ELi4ELi3EEENS4_18smem_ptr_flag_bitsILi8EEENST_INS5_IJSB_SG_EEENS5_IJSG_SC_EEEEEEEvNS4_8identityENS4_23SM90_TMA_LOAD_MULTICASTES1A_vS1B_EENS_8epilogue10collective6detail29Sm90TmaWarpSpecializedAdapterINS1F_15DefaultEpilogueISJ_SK_SK_NS1E_6thread17LinearCombinationISJ_Li1EffLNS1J_9ScaleType4KindE0ELNS_15FloatRoundStyleE2ESJ_EENS1_15EpilogueDefaultEEEEEvvEEEEvNT_6ParamsE,"a",@progbits
	.sectionflags	@""
	.align	4
.nv.constant0._ZN7cutlass13device_kernelINS_4gemm6kernel13GemmUniversalIN4cute5tupleIJiiiiEEENS1_10collective13CollectiveMmaINS1_37MainloopSm90TmaGmmaWarpSpecializedFP8ILi18ENS5_IJNS4_1CILi8EEENSA_ILi1EEESC_EEENS1_32KernelTmaWarpSpecializedPingpongEEENS5_IJNSA_ILi64EEENSA_ILi128EEESG_EEENS_12float_e4m3_tENS5_IJlSC_lEEESJ_SK_NS4_8TiledMMAINS4_8MMA_AtomIJNS4_4SM904GMMA31MMA_64x128x32_F32E4M3E4M3_SS_TNILNSO_7ScaleInE1ELSQ_1EEEEEENS4_6LayoutINS5_IJSC_SC_SC_EEENS5_IJNSA_ILi0EEESV_SV_EEEEENS5_IJNS4_10UnderscoreESY_SY_EEEEENS4_13SM90_TMA_LOADENS4_14ComposedLayoutINS4_7SwizzleILi2ELi4ELi3EEENS4_18smem_ptr_flag_bitsILi8EEENST_INS5_IJSB_SG_EEENS5_IJSG_SC_EEEEEEEvNS4_8identityENS4_23SM90_TMA_LOAD_MULTICASTES1A_vS1B_EENS_8epilogue10collective6detail29Sm90TmaWarpSpecializedAdapterINS1F_15DefaultEpilogueISJ_SK_SK_NS1E_6thread17LinearCombinationISJ_Li1EffLNS1J_9ScaleType4KindE0ELNS_15FloatRoundStyleE2ESJ_EENS1_15EpilogueDefaultEEEEEvvEEEEvNT_6ParamsE:
	.zero		1664


//--------------------- SYMBOLS --------------------------

	.type		.nv.reservedSmem.offset0,@object
	.size		.nv.reservedSmem.offset0,0x4
